	.target	sm_90a

	.elftype	@"ET_EXEC"


//--------------------- .note.nv.tkinfo           --------------------------
	.section	.note.nv.tkinfo,"",@"SHT_NOTE"
	.sectionflags	@"SHF_NOTE_NV_TKINFO"
	.tkinfo
        /*0018*/ 	.word	0x00000002
        /*0030*/ 	.string	""
        /*0030*/ 	.string	"ptxas"
        /*0030*/ 	.string	"Cuda compilation tools, release 13.0, V13.0.88"
        /*0030*/ 	.string	"Build cuda_13.0.r13.0/compiler.36424714_0"
        /*0030*/ 	.string	"-v  -suppress-debug-info  -lineinfo  -arch sm_90a "



//--------------------- .note.nv.cuinfo           --------------------------
	.section	.note.nv.cuinfo,"",@"SHT_NOTE"
	.sectionflags	@"SHF_NOTE_NV_CUINFO"
        /*0018*/ 	.short	0x0002
        /*001a*/ 	.short	0x005a
        /*001c*/ 	.short	0x0082
	.zero		2


//--------------------- .nv.info                  --------------------------
	.section	.nv.info,"",@"SHT_CUDA_INFO"
	.align	4


	//----- nvinfo : EIATTR_REGCOUNT
	.align		4
        /*0000*/ 	.byte	0x04, 0x2f
        /*0002*/ 	.short	(.L_2 - .L_1)
	.align		4
.L_1:
        /*0004*/ 	.word	index@(attn_fwd)
        /*0008*/ 	.word	0x00000080


	//----- nvinfo : EIATTR_FRAME_SIZE
	.align		4
.L_2:
        /*000c*/ 	.byte	0x04, 0x11
        /*000e*/ 	.short	(.L_4 - .L_3)
	.align		4
.L_3:
        /*0010*/ 	.word	index@(attn_fwd)
        /*0014*/ 	.word	0x00000000


	//----- nvinfo : EIATTR_MIN_STACK_SIZE
	.align		4
.L_4:
        /*0018*/ 	.byte	0x04, 0x12
        /*001a*/ 	.short	(.L_6 - .L_5)
	.align		4
.L_5:
        /*001c*/ 	.word	index@(attn_fwd)
        /*0020*/ 	.word	0x00000000
.L_6:


//--------------------- .nv.compat                --------------------------
	.section	.nv.compat,"",@"SHT_CUDA_COMPAT_INFO"
	.align	4
        /*0000*/ 	.byte	0x02, 0x09, 0x01, 0x00, 0x02, 0x02, 0x04, 0x00, 0x02, 0x05, 0x05, 0x00, 0x03, 0x07, 0x01, 0x01
        /*0010*/ 	.byte	0x02, 0x03, 0x00, 0x00, 0x02, 0x06, 0x01, 0x00, 0x04, 0x0b, 0x08, 0x00, 0x00, 0x00, 0x00, 0x00
        /*0020*/ 	.byte	0x00, 0x00, 0x00, 0x00


//--------------------- .nv.info.attn_fwd         --------------------------
	.section	.nv.info.attn_fwd,"",@"SHT_CUDA_INFO"
	.sectionflags	@""
	.align	4


	//----- nvinfo : EIATTR_CUDA_API_VERSION
	.align		4
        /*0000*/ 	.byte	0x04, 0x37
        /*0002*/ 	.short	(.L_8 - .L_7)
.L_7:
        /*0004*/ 	.word	0x00000082


	//----- nvinfo : EIATTR_KPARAM_INFO
	.align		4
.L_8:
        /*0008*/ 	.byte	0x04, 0x17
        /*000a*/ 	.short	(.L_10 - .L_9)
.L_9:
        /*000c*/ 	.word	0x00000000
        /*0010*/ 	.short	0x0019
        /*0012*/ 	.short	0x0080
        /*0014*/ 	.byte	0x00, 0xf4, 0x21, 0x00


	//----- nvinfo : EIATTR_KPARAM_INFO
	.align		4
.L_10:
        /*0018*/ 	.byte	0x04, 0x17
        /*001a*/ 	.short	(.L_12 - .L_11)
.L_11:
        /*001c*/ 	.word	0x00000000
        /*0020*/ 	.short	0x0018
        /*0022*/ 	.short	0x0078
        /*0024*/ 	.byte	0x00, 0xf4, 0x21, 0x00


	//----- nvinfo : EIATTR_KPARAM_INFO
	.align		4
.L_12:
        /*0028*/ 	.byte	0x04, 0x17
        /*002a*/ 	.short	(.L_14 - .L_13)
.L_13:
        /*002c*/ 	.word	0x00000000
        /*0030*/ 	.short	0x0017
        /*0032*/ 	.short	0x0070
        /*0034*/ 	.byte	0x00, 0xf0, 0x11, 0x00


	//----- nvinfo : EIATTR_KPARAM_INFO
	.align		4
.L_14:
        /*0038*/ 	.byte	0x04, 0x17
        /*003a*/ 	.short	(.L_16 - .L_15)
.L_15:
        /*003c*/ 	.word	0x00000000
        /*0040*/ 	.short	0x0016
        /*0042*/ 	.short	0x006c
        /*0044*/ 	.byte	0x00, 0xf0, 0x11, 0x00


	//----- nvinfo : EIATTR_KPARAM_INFO
	.align		4
.L_16:
        /*0048*/ 	.byte	0x04, 0x17
        /*004a*/ 	.short	(.L_18 - .L_17)
.L_17:
        /*004c*/ 	.word	0x00000000
        /*0050*/ 	.short	0x0015
        /*0052*/ 	.short	0x0068
        /*0054*/ 	.byte	0x00, 0xf0, 0x11, 0x00


	//----- nvinfo : EIATTR_KPARAM_INFO
	.align		4
.L_18:
        /*0058*/ 	.byte	0x04, 0x17
        /*005a*/ 	.short	(.L_20 - .L_19)
.L_19:
        /*005c*/ 	.word	0x00000000
        /*0060*/ 	.short	0x0014
        /*0062*/ 	.short	0x0064
        /*0064*/ 	.byte	0x00, 0xf0, 0x11, 0x00


	//----- nvinfo : EIATTR_KPARAM_INFO
	.align		4
.L_20:
        /*0068*/ 	.byte	0x04, 0x17
        /*006a*/ 	.short	(.L_22 - .L_21)
.L_21:
        /*006c*/ 	.word	0x00000000
        /*0070*/ 	.short	0x0013
        /*0072*/ 	.short	0x0060
        /*0074*/ 	.byte	0x00, 0xf0, 0x11, 0x00


	//----- nvinfo : EIATTR_KPARAM_INFO
	.align		4
.L_22:
        /*0078*/ 	.byte	0x04, 0x17
        /*007a*/ 	.short	(.L_24 - .L_23)
.L_23:
        /*007c*/ 	.word	0x00000000
        /*0080*/ 	.short	0x0012
        /*0082*/ 	.short	0x005c
        /*0084*/ 	.byte	0x00, 0xf0, 0x11, 0x00


	//----- nvinfo : EIATTR_KPARAM_INFO
	.align		4
.L_24:
        /*0088*/ 	.byte	0x04, 0x17
        /*008a*/ 	.short	(.L_26 - .L_25)
.L_25:
        /*008c*/ 	.word	0x00000000
        /*0090*/ 	.short	0x0011
        /*0092*/ 	.short	0x0058
        /*0094*/ 	.byte	0x00, 0xf0, 0x11, 0x00


	//----- nvinfo : EIATTR_KPARAM_INFO
	.align		4
.L_26:
        /*0098*/ 	.byte	0x04, 0x17
        /*009a*/ 	.short	(.L_28 - .L_27)
.L_27:
        /*009c*/ 	.word	0x00000000
        /*00a0*/ 	.short	0x0010
        /*00a2*/ 	.short	0x0054
        /*00a4*/ 	.byte	0x00, 0xf0, 0x11, 0x00


	//----- nvinfo : EIATTR_KPARAM_INFO
	.align		4
.L_28:
        /*00a8*/ 	.byte	0x04, 0x17
        /*00aa*/ 	.short	(.L_30 - .L_29)
.L_29:
        /*00ac*/ 	.word	0x00000000
        /*00b0*/ 	.short	0x000f
        /*00b2*/ 	.short	0x0050
        /*00b4*/ 	.byte	0x00, 0xf0, 0x11, 0x00


	//----- nvinfo : EIATTR_KPARAM_INFO
	.align		4
.L_30:
        /*00b8*/ 	.byte	0x04, 0x17
        /*00ba*/ 	.short	(.L_32 - .L_31)
.L_31:
        /*00bc*/ 	.word	0x00000000
        /*00c0*/ 	.short	0x000e
        /*00c2*/ 	.short	0x004c
        /*00c4*/ 	.byte	0x00, 0xf0, 0x11, 0x00


	//----- nvinfo : EIATTR_KPARAM_INFO
	.align		4
.L_32:
        /*00c8*/ 	.byte	0x04, 0x17
        /*00ca*/ 	.short	(.L_34 - .L_33)
.L_33:
        /*00cc*/ 	.word	0x00000000
        /*00d0*/ 	.short	0x000d
        /*00d2*/ 	.short	0x0048
        /*00d4*/ 	.byte	0x00, 0xf0, 0x11, 0x00


	//----- nvinfo : EIATTR_KPARAM_INFO
	.align		4
.L_34:
        /*00d8*/ 	.byte	0x04, 0x17
        /*00da*/ 	.short	(.L_36 - .L_35)
.L_35:
        /*00dc*/ 	.word	0x00000000
        /*00e0*/ 	.short	0x000c
        /*00e2*/ 	.short	0x0044
        /*00e4*/ 	.byte	0x00, 0xf0, 0x11, 0x00


	//----- nvinfo : EIATTR_KPARAM_INFO
	.align		4
.L_36:
        /*00e8*/ 	.byte	0x04, 0x17
        /*00ea*/ 	.short	(.L_38 - .L_37)
.L_37:
        /*00ec*/ 	.word	0x00000000
        /*00f0*/ 	.short	0x000b
        /*00f2*/ 	.short	0x0040
        /*00f4*/ 	.byte	0x00, 0xf0, 0x11, 0x00


	//----- nvinfo : EIATTR_KPARAM_INFO
	.align		4
.L_38:
        /*00f8*/ 	.byte	0x04, 0x17
        /*00fa*/ 	.short	(.L_40 - .L_39)
.L_39:
        /*00fc*/ 	.word	0x00000000
        /*0100*/ 	.short	0x000a
        /*0102*/ 	.short	0x003c
        /*0104*/ 	.byte	0x00, 0xf0, 0x11, 0x00


	//----- nvinfo : EIATTR_KPARAM_INFO
	.align		4
.L_40:
        /*0108*/ 	.byte	0x04, 0x17
        /*010a*/ 	.short	(.L_42 - .L_41)
.L_41:
        /*010c*/ 	.word	0x00000000
        /*0110*/ 	.short	0x0009
        /*0112*/ 	.short	0x0038
        /*0114*/ 	.byte	0x00, 0xf0, 0x11, 0x00


	//----- nvinfo : EIATTR_KPARAM_INFO
	.align		4
.L_42:
        /*0118*/ 	.byte	0x04, 0x17
        /*011a*/ 	.short	(.L_44 - .L_43)
.L_43:
        /*011c*/ 	.word	0x00000000
        /*0120*/ 	.short	0x0008
        /*0122*/ 	.short	0x0034
        /*0124*/ 	.byte	0x00, 0xf0, 0x11, 0x00


	//----- nvinfo : EIATTR_KPARAM_INFO
	.align		4
.L_44:
        /*0128*/ 	.byte	0x04, 0x17
        /*012a*/ 	.short	(.L_46 - .L_45)
.L_45:
        /*012c*/ 	.word	0x00000000
        /*0130*/ 	.short	0x0007
        /*0132*/ 	.short	0x0030
        /*0134*/ 	.byte	0x00, 0xf0, 0x11, 0x00


	//----- nvinfo : EIATTR_KPARAM_INFO
	.align		4
.L_46:
        /*0138*/ 	.byte	0x04, 0x17
        /*013a*/ 	.short	(.L_48 - .L_47)
.L_47:
        /*013c*/ 	.word	0x00000000
        /*0140*/ 	.short	0x0006
        /*0142*/ 	.short	0x002c
        /*0144*/ 	.byte	0x00, 0xf0, 0x11, 0x00


	//----- nvinfo : EIATTR_KPARAM_INFO
	.align		4
.L_48:
        /*0148*/ 	.byte	0x04, 0x17
        /*014a*/ 	.short	(.L_50 - .L_49)
.L_49:
        /*014c*/ 	.word	0x00000000
        /*0150*/ 	.short	0x0005
        /*0152*/ 	.short	0x0028
        /*0154*/ 	.byte	0x00, 0xf0, 0x11, 0x00


	//----- nvinfo : EIATTR_KPARAM_INFO
	.align		4
.L_50:
        /*0158*/ 	.byte	0x04, 0x17
        /*015a*/ 	.short	(.L_52 - .L_51)
.L_51:
        /*015c*/ 	.word	0x00000000
        /*0160*/ 	.short	0x0004
        /*0162*/ 	.short	0x0020
        /*0164*/ 	.byte	0x00, 0xf4, 0x21, 0x00


	//----- nvinfo : EIATTR_KPARAM_INFO
	.align		4
.L_52:
        /*0168*/ 	.byte	0x04, 0x17
        /*016a*/ 	.short	(.L_54 - .L_53)
.L_53:
        /*016c*/ 	.word	0x00000000
        /*0170*/ 	.short	0x0003
        /*0172*/ 	.short	0x0018
        /*0174*/ 	.byte	0x00, 0xf4, 0x21, 0x00


	//----- nvinfo : EIATTR_KPARAM_INFO
	.align		4
.L_54:
        /*0178*/ 	.byte	0x04, 0x17
        /*017a*/ 	.short	(.L_56 - .L_55)
.L_55:
        /*017c*/ 	.word	0x00000000
        /*0180*/ 	.short	0x0002
        /*0182*/ 	.short	0x0010
        /*0184*/ 	.byte	0x00, 0xf4, 0x21, 0x00


	//----- nvinfo : EIATTR_KPARAM_INFO
	.align		4
.L_56:
        /*0188*/ 	.byte	0x04, 0x17
        /*018a*/ 	.short	(.L_58 - .L_57)
.L_57:
        /*018c*/ 	.word	0x00000000
        /*0190*/ 	.short	0x0001
        /*0192*/ 	.short	0x0008
        /*0194*/ 	.byte	0x00, 0xf4, 0x21, 0x00


	//----- nvinfo : EIATTR_KPARAM_INFO
	.align		4
.L_58:
        /*0198*/ 	.byte	0x04, 0x17
        /*019a*/ 	.short	(.L_60 - .L_59)
.L_59:
        /*019c*/ 	.word	0x00000000
        /*01a0*/ 	.short	0x0000
        /*01a2*/ 	.short	0x0000
        /*01a4*/ 	.byte	0x00, 0xf4, 0x21, 0x00


	//----- nvinfo : EIATTR_SPARSE_MMA_MASK
	.align		4
.L_60:
        /*01a8*/ 	.byte	0x03, 0x50
        /*01aa*/ 	.short	0x0000


	//----- nvinfo : EIATTR_MAXREG_COUNT
	.align		4
        /*01ac*/ 	.byte	0x03, 0x1b
        /*01ae*/ 	.short	0x00ff


	//----- nvinfo : EIATTR_NUM_BARRIERS
	.align		4
        /*01b0*/ 	.byte	0x02, 0x4c
        /*01b2*/ 	.byte	0x01
	.zero		1


	//----- nvinfo : EIATTR_MERCURY_ISA_VERSION
	.align		4
        /*01b4*/ 	.byte	0x03, 0x5f
        /*01b6*/ 	.short	0x0101


	//----- nvinfo : EIATTR_COOP_GROUP_MASK_REGIDS
	.align		4
        /*01b8*/ 	.byte	0x04, 0x29
        /*01ba*/ 	.short	(.L_62 - .L_61)


	//   ....[0]....
.L_61:
        /*01bc*/ 	.word	0xffffffff


	//   ....[1]....
        /*01c0*/ 	.word	0xffffffff


	//   ....[2]....
        /*01c4*/ 	.word	0xffffffff


	//   ....[3]....
        /*01c8*/ 	.word	0xffffffff


	//   ....[4]....
        /*01cc*/ 	.word	0xffffffff


	//   ....[5]....
        /*01d0*/ 	.word	0xffffffff


	//   ....[6]....
        /*01d4*/ 	.word	0xffffffff


	//   ....[7]....
        /*01d8*/ 	.word	0xffffffff


	//----- nvinfo : EIATTR_COOP_GROUP_INSTR_OFFSETS
	.align		4
.L_62:
        /*01dc*/ 	.byte	0x04, 0x28
        /*01de*/ 	.short	(.L_64 - .L_63)


	//   ....[0]....
.L_63:
        /*01e0*/ 	.word	0x00001560


	//   ....[1]....
        /*01e4*/ 	.word	0x00001660


	//   ....[2]....
        /*01e8*/ 	.word	0x00001ac0


	//   ....[3]....
        /*01ec*/ 	.word	0x00001b10


	//   ....[4]....
        /*01f0*/ 	.word	0x00002570


	//   ....[5]....
        /*01f4*/ 	.word	0x00002580


	//   ....[6]....
        /*01f8*/ 	.word	0x000025e0


	//   ....[7]....
        /*01fc*/ 	.word	0x000025f0


	//----- nvinfo : EIATTR_EXIT_INSTR_OFFSETS
	.align		4
.L_64:
        /*0200*/ 	.byte	0x04, 0x1c
        /*0202*/ 	.short	(.L_66 - .L_65)


	//   ....[0]....
.L_65:
        /*0204*/ 	.word	0x00003270


	//   ....[1]....
        /*0208*/ 	.word	0x000032a0


	//----- nvinfo : EIATTR_REQNTID
	.align		4
.L_66:
        /*020c*/ 	.byte	0x04, 0x10
        /*020e*/ 	.short	(.L_68 - .L_67)
.L_67:
        /*0210*/ 	.word	0x00000080
        /*0214*/ 	.word	0x00000001
        /*0218*/ 	.word	0x00000001


	//----- nvinfo : EIATTR_CBANK_PARAM_SIZE
	.align		4
.L_68:
        /*021c*/ 	.byte	0x03, 0x19
        /*021e*/ 	.short	0x0088


	//----- nvinfo : EIATTR_PARAM_CBANK
	.align		4
        /*0220*/ 	.byte	0x04, 0x0a
        /*0222*/ 	.short	(.L_70 - .L_69)
	.align		4
.L_69:
        /*0224*/ 	.word	index@(.nv.constant0.attn_fwd)
        /*0228*/ 	.short	0x0210
        /*022a*/ 	.short	0x0088


	//----- nvinfo : EIATTR_SW_WAR
	.align		4
.L_70:
        /*022c*/ 	.byte	0x04, 0x36
        /*022e*/ 	.short	(.L_72 - .L_71)
.L_71:
        /*0230*/ 	.word	0x00000008
.L_72:


//--------------------- .nv.callgraph             --------------------------
	.section	.nv.callgraph,"",@"SHT_CUDA_CALLGRAPH"
	.align	4
	.sectionentsize	8
	.align		4
        /*0000*/ 	.word	0x00000000
	.align		4
        /*0004*/ 	.word	0xffffffff
	.align		4
        /*0008*/ 	.word	0x00000000
	.align		4
        /*000c*/ 	.word	0xfffffffe
	.align		4
        /*0010*/ 	.word	0x00000000
	.align		4
        /*0014*/ 	.word	0xfffffffd
	.align		4
        /*0018*/ 	.word	0x00000000
	.align		4
        /*001c*/ 	.word	0xfffffffc


//--------------------- .nv.constant4             --------------------------
	.section	.nv.constant4,"a",@progbits
	.align	8
	.align		8
.nv.constant4:
        /*0000*/ 	.dword	_$_str


//--------------------- .text.attn_fwd            --------------------------
	.section	.text.attn_fwd,"ax",@progbits
	.align	128
        .global         attn_fwd
        .type           attn_fwd,@function
        .size           attn_fwd,(.L_x_3 - attn_fwd)
        .other          attn_fwd,@"STO_CUDA_ENTRY STV_DEFAULT"
attn_fwd:
.text.attn_fwd:
[----:B------:R-:W-:Y:S01]  /*0000*/  LDC R1, c[0x0][0x28] ;  /* 0x00000a00ff017b82 */ /* 0x000fe20000000800 */
[----:B------:R-:W0:Y:S07]  /*0010*/  S2R R14, SR_CTAID.X ;  /* 0x00000000000e7919 */ /* 0x000e2e0000002500 */
[----:B------:R-:W1:Y:S01]  /*0020*/  S2UR UR7, SR_CTAID.Y ;  /* 0x00000000000779c3 */ /* 0x000e620000002600 */
[----:B------:R-:W-:Y:S01]  /*0030*/  ULDC.64 UR4, c[0x0][0x240] ;  /* 0x0000900000047ab9 */ /* 0x000fe20000000a00 */
[----:B------:R-:W-:Y:S01]  /*0040*/  ULDC.64 UR14, c[0x0][0x208] ;  /* 0x00008200000e7ab9 */ /* 0x000fe20000000a00 */
[----:B------:R-:W2:Y:S05]  /*0050*/  S2R R23, SR_TID.X ;  /* 0x0000000000177919 */ /* 0x000eaa0000002100 */
[----:B------:R-:W3:Y:S08]  /*0060*/  LDC R12, c[0x0][0x248] ;  /* 0x00009200ff0c7b82 */ /* 0x000ef00000000800 */
[----:B------:R-:W4:Y:S01]  /*0070*/  LDC.64 R20, c[0x0][0x210] ;  /* 0x00008400ff147b82 */ /* 0x000f220000000a00 */
[----:B-1----:R-:W-:-:S04]  /*0080*/  UIMAD UR4, UR7, UR4, URZ ;  /* 0x00000004070472a4 */ /* 0x002fc8000f8e023f */
[----:B------:R-:W-:Y:S01]  /*0090*/  USHF.L.U32 UR6, UR4, 0x1, URZ ;  /* 0x0000000104067899 */ /* 0x000fe2000800063f */
[----:B0-----:R-:W-:Y:S01]  /*00a0*/  IMAD.SHL.U32 R14, R14, 0x40, RZ ;  /* 0x000000400e0e7824 */ /* 0x001fe200078e00ff */
[----:B--2---:R-:W-:-:S04]  /*00b0*/  SHF.R.U32.HI R15, RZ, 0x6, R23 ;  /* 0x00000006ff0f7819 */ /* 0x004fc80000011617 */
[----:B------:R-:W-:Y:S02]  /*00c0*/  LOP3.LUT R0, R14, 0x3f, R23, 0xf8, !PT ;  /* 0x0000003f0e007812 */ /* 0x000fe400078ef817 */
[----:B------:R-:W-:-:S03]  /*00d0*/  SGXT.U32 R15, R15, 0x1 ;  /* 0x000000010f0f781a */ /* 0x000fc60000000000 */
[----:B------:R-:W-:Y:S01]  /*00e0*/  IMAD R2, R0, UR5, RZ ;  /* 0x0000000500027c24 */ /* 0x000fe2000f8e02ff */
[----:B------:R-:W-:Y:S01]  /*00f0*/  UIMAD.WIDE UR4, UR4, 0x2, URZ ;  /* 0x00000002040478a5 */ /* 0x000fe2000f8e023f */
[----:B---3--:R-:W-:Y:S02]  /*0100*/  IMAD R5, R15, R12, RZ ;  /* 0x0000000c0f057224 */ /* 0x008fe400078e02ff */
[C---:B------:R-:W-:Y:S02]  /*0110*/  IMAD.SHL.U32 R3, R2.reuse, 0x2, RZ ;  /* 0x0000000202037824 */ /* 0x040fe400078e00ff */
[----:B------:R-:W-:-:S03]  /*0120*/  IMAD.HI R2, R2, 0x2, RZ ;  /* 0x0000000202027827 */ /* 0x000fc600078e02ff */
[----:B----4-:R-:W-:Y:S01]  /*0130*/  IADD3 R20, P0, P1, R3, UR6, R20 ;  /* 0x0000000603147c10 */ /* 0x010fe2000f91e014 */
[----:B------:R-:W-:-:S03]  /*0140*/  IMAD R7, R12, 0x2, R5 ;  /* 0x000000020c077824 */ /* 0x000fc600078e0205 */
[----:B------:R-:W-:Y:S01]  /*0150*/  IADD3.X R22, R2, UR5, R21, P0, P1 ;  /* 0x0000000502167c10 */ /* 0x000fe200087e2415 */
[C---:B------:R-:W-:Y:S01]  /*0160*/  IMAD R8, R12.reuse, 0x2, R7 ;  /* 0x000000020c087824 */ /* 0x040fe200078e0207 */
[-C--:B------:R-:W-:Y:S02]  /*0170*/  LEA R2, P0, R5, R20.reuse, 0x1 ;  /* 0x0000001405027211 */ /* 0x080fe400078008ff */
[----:B------:R-:W-:Y:S01]  /*0180*/  LEA R4, P1, R7, R20, 0x1 ;  /* 0x0000001407047211 */ /* 0x000fe200078208ff */
[----:B------:R-:W-:Y:S01]  /*0190*/  IMAD R9, R12, 0x2, R8 ;  /* 0x000000020c097824 */ /* 0x000fe200078e0208 */
[----:B------:R-:W-:Y:S02]  /*01a0*/  LEA.HI.X.SX32 R3, R5, R22, 0x1, P0 ;  /* 0x0000001605037211 */ /* 0x000fe400000f0eff */
[----:B------:R-:W-:Y:S01]  /*01b0*/  LEA R6, P0, R8, R20, 0x1 ;  /* 0x0000001408067211 */ /* 0x000fe200078008ff */
[----:B------:R-:W-:Y:S01]  /*01c0*/  IMAD R11, R12, 0x2, R9 ;  /* 0x000000020c0b7824 */ /* 0x000fe200078e0209 */
[-C--:B------:R-:W-:Y:S01]  /*01d0*/  LEA.HI.X.SX32 R5, R7, R22.reuse, 0x1, P1 ;  /* 0x0000001607057211 */ /* 0x080fe200008f0eff */
[----:B------:R0:W2:Y:S01]  /*01e0*/  LDG.E.U16 R19, desc[UR14][R2.64] ;  /* 0x0000000e02137981 */ /* 0x0000a2000c1e1500 */
[----:B------:R-:W-:-:S02]  /*01f0*/  LEA.HI.X.SX32 R7, R8, R22, 0x1, P0 ;  /* 0x0000001608077211 */ /* 0x000fc400000f0eff */
[C---:B------:R-:W-:Y:S01]  /*0200*/  LEA R8, P0, R9.reuse, R20, 0x1 ;  /* 0x0000001409087211 */ /* 0x040fe200078008ff */
[C---:B------:R-:W-:Y:S01]  /*0210*/  IMAD R13, R12.reuse, 0x2, R11 ;  /* 0x000000020c0d7824 */ /* 0x040fe200078e020b */
[----:B------:R1:W3:Y:S02]  /*0220*/  LDG.E.U16 R21, desc[UR14][R4.64] ;  /* 0x0000000e04157981 */ /* 0x0002e4000c1e1500 */
[----:B------:R-:W-:Y:S01]  /*0230*/  LEA.HI.X.SX32 R9, R9, R22, 0x1, P0 ;  /* 0x0000001609097211 */ /* 0x000fe200000f0eff */
[C---:B------:R-:W-:Y:S01]  /*0240*/  IMAD R16, R12.reuse, 0x2, R13 ;  /* 0x000000020c107824 */ /* 0x040fe200078e020d */
[C---:B------:R-:W-:Y:S01]  /*0250*/  LEA R10, P0, R11.reuse, R20, 0x1 ;  /* 0x000000140b0a7211 */ /* 0x040fe200078008ff */
[----:B------:R4:W5:Y:S02]  /*0260*/  LDG.E.U16 R18, desc[UR14][R6.64] ;  /* 0x0000000e06127981 */ /* 0x000964000c1e1500 */
[----:B------:R-:W-:Y:S01]  /*0270*/  IMAD R17, R12, 0x2, R16 ;  /* 0x000000020c117824 */ /* 0x000fe200078e0210 */
[----:B------:R-:W-:Y:S01]  /*0280*/  LEA.HI.X.SX32 R11, R11, R22, 0x1, P0 ;  /* 0x000000160b0b7211 */ /* 0x000fe200000f0eff */
[----:B------:R-:W5:Y:S01]  /*0290*/  LDG.E.U16 R9, desc[UR14][R8.64] ;  /* 0x0000000e08097981 */ /* 0x000f62000c1e1500 */
[----:B0-----:R-:W-:-:S02]  /*02a0*/  LEA R2, P0, R13, R20, 0x1 ;  /* 0x000000140d027211 */ /* 0x001fc400078008ff */
[C---:B------:R-:W-:Y:S02]  /*02b0*/  LEA R12, P1, R16.reuse, R20, 0x1 ;  /* 0x00000014100c7211 */ /* 0x040fe400078208ff */
[----:B------:R-:W-:Y:S01]  /*02c0*/  LEA.HI.X.SX32 R3, R13, R22, 0x1, P0 ;  /* 0x000000160d037211 */ /* 0x000fe200000f0eff */
[----:B------:R-:W3:Y:S01]  /*02d0*/  LDG.E.U16 R11, desc[UR14][R10.64] ;  /* 0x0000000e0a0b7981 */ /* 0x000ee2000c1e1500 */
[C---:B-1----:R-:W-:Y:S02]  /*02e0*/  LEA R4, P0, R17.reuse, R20, 0x1 ;  /* 0x0000001411047211 */ /* 0x042fe400078008ff */
[-C--:B------:R-:W-:Y:S02]  /*02f0*/  LEA.HI.X.SX32 R13, R16, R22.reuse, 0x1, P1 ;  /* 0x00000016100d7211 */ /* 0x080fe400008f0eff */
[----:B------:R-:W-:Y:S01]  /*0300*/  LEA.HI.X.SX32 R5, R17, R22, 0x1, P0 ;  /* 0x0000001611057211 */ /* 0x000fe200000f0eff */
[----:B------:R-:W5:Y:S04]  /*0310*/  LDG.E.U16 R3, desc[UR14][R2.64] ;  /* 0x0000000e02037981 */ /* 0x000f68000c1e1500 */
[----:B------:R-:W5:Y:S04]  /*0320*/  LDG.E.U16 R12, desc[UR14][R12.64] ;  /* 0x0000000e0c0c7981 */ /* 0x000f68000c1e1500 */
[----:B------:R-:W5:Y:S01]  /*0330*/  LDG.E.U16 R5, desc[UR14][R4.64] ;  /* 0x0000000e04057981 */ /* 0x000f62000c1e1500 */
[----:B------:R-:W0:Y:S01]  /*0340*/  S2UR UR6, SR_CgaCtaId ;  /* 0x00000000000679c3 */ /* 0x000e220000008800 */
[----:B----4-:R-:W-:-:S02]  /*0350*/  LOP3.LUT R6, R23, 0x3f, RZ, 0xc0, !PT ;  /* 0x0000003f17067812 */ /* 0x010fc400078ec0ff */
[----:B------:R-:W-:Y:S01]  /*0360*/  SHF.R.S32.HI R78, RZ, 0x6, R23 ;  /* 0x00000006ff4e7819 */ /* 0x000fe20000011417 */
[----:B------:R-:W1:Y:S01]  /*0370*/  S2R R79, SR_TID.X ;  /* 0x00000000004f7919 */ /* 0x000e620000002100 */
[----:B------:R-:W-:Y:S02]  /*0380*/  VIADD R83, R14, 0x40 ;  /* 0x000000400e537836 */ /* 0x000fe40000000000 */
[----:B------:R-:W-:Y:S01]  /*0390*/  IMAD.SHL.U32 R7, R6, 0x2, RZ ;  /* 0x0000000206077824 */ /* 0x000fe200078e00ff */
[----:B------:R-:W-:Y:S01]  /*03a0*/  SGXT R78, R78, 0x1 ;  /* 0x000000014e4e781a */ /* 0x000fe20000000200 */
[----:B------:R-:W-:Y:S01]  /*03b0*/  UMOV UR4, 0x400 ;  /* 0x0000040000047882 */ /* 0x000fe20000000000 */
[----:B------:R-:W-:Y:S02]  /*03c0*/  ISETP.GE.AND P0, PT, R83, 0x1, PT ;  /* 0x000000015300780c */ /* 0x000fe40003f06270 */
[----:B------:R-:W-:-:S04]  /*03d0*/  LOP3.LUT R78, R7, 0x90, R78, 0x78, !PT ;  /* 0x00000090074e7812 */ /* 0x000fc800078e784e */
[C---:B------:R-:W-:Y:S02]  /*03e0*/  LOP3.LUT R80, R78.reuse, 0x20, RZ, 0x3c, !PT ;  /* 0x000000204e507812 */ /* 0x040fe400078e3cff */
[C---:B------:R-:W-:Y:S01]  /*03f0*/  LOP3.LUT R81, R78.reuse, 0x40, RZ, 0x3c, !PT ;  /* 0x000000404e517812 */ /* 0x040fe200078e3cff */
[----:B0-----:R-:W-:Y:S01]  /*0400*/  ULEA UR6, UR6, UR4, 0x18 ;  /* 0x0000000406067291 */ /* 0x001fe2000f8ec03f */
[----:B------:R-:W-:Y:S01]  /*0410*/  LOP3.LUT R82, R78, 0x60, RZ, 0x3c, !PT ;  /* 0x000000604e527812 */ /* 0x000fe200078e3cff */
[----:B------:R-:W-:Y:S01]  /*0420*/  IMAD.MOV.U32 R55, RZ, RZ, -0x800000 ;  /* 0xff800000ff377424 */ /* 0x000fe200078e00ff */
[----:B------:R-:W-:Y:S01]  /*0430*/  CS2R R56, SRZ ;  /* 0x0000000000387805 */ /* 0x000fe2000001ff00 */
[----:B------:R-:W-:Y:S01]  /*0440*/  IMAD.MOV.U32 R86, RZ, RZ, 0x3f800000 ;  /* 0x3f800000ff567424 */ /* 0x000fe200078e00ff */
[----:B------:R-:W-:Y:S01]  /*0450*/  CS2R R58, SRZ ;  /* 0x00000000003a7805 */ /* 0x000fe2000001ff00 */
[----:B------:R-:W-:Y:S01]  /*0460*/  IMAD.MOV.U32 R84, RZ, RZ, 0x3f800000 ;  /* 0x3f800000ff547424 */ /* 0x000fe200078e00ff */
[----:B------:R-:W-:Y:S01]  /*0470*/  CS2R R60, SRZ ;  /* 0x00000000003c7805 */ /* 0x000fe2000001ff00 */
[----:B------:R-:W-:Y:S01]  /*0480*/  IMAD.MOV.U32 R41, RZ, RZ, -0x800000 ;  /* 0xff800000ff297424 */ /* 0x000fe200078e00ff */
[----:B------:R-:W-:Y:S01]  /*0490*/  CS2R R62, SRZ ;  /* 0x00000000003e7805 */ /* 0x000fe2000001ff00 */
[----:B--2---:R0:W-:Y:S04]  /*04a0*/  STS.U16 [R78+UR6], R19 ;  /* 0x000000134e007988 */ /* 0x0041e80008000406 */
[----:B---3--:R0:W-:Y:S04]  /*04b0*/  STS.U16 [R78+UR6+0x400], R11 ;  /* 0x0004000b4e007988 */ /* 0x0081e80008000406 */
[----:B------:R0:W-:Y:S04]  /*04c0*/  STS.U16 [R80+UR6+0x100], R21 ;  /* 0x0001001550007988 */ /* 0x0001e80008000406 */
[----:B-----5:R0:W-:Y:S04]  /*04d0*/  STS.U16 [R80+UR6+0x500], R3 ;  /* 0x0005000350007988 */ /* 0x0201e80008000406 */
[----:B------:R0:W-:Y:S04]  /*04e0*/  STS.U16 [R81+UR6+0x200], R18 ;  /* 0x0002001251007988 */ /* 0x0001e80008000406 */
[----:B------:R0:W-:Y:S04]  /*04f0*/  STS.U16 [R81+UR6+0x600], R12 ;  /* 0x0006000c51007988 */ /* 0x0001e80008000406 */
[----:B------:R0:W-:Y:S04]  /*0500*/  STS.U16 [R82+UR6+0x300], R9 ;  /* 0x0003000952007988 */ /* 0x0001e80008000406 */
[----:B------:R0:W-:Y:S01]  /*0510*/  STS.U16 [R82+UR6+0x700], R5 ;  /* 0x0007000552007988 */ /* 0x0001e20008000406 */
[----:B-1----:R-:W-:Y:S05]  /*0520*/  @!P0 BRA `(.L_x_0) ;  /* 0x0000002000688947 */ /* 0x002fea0003800000 */
[----:B0-----:R-:W0:Y:S01]  /*0530*/  LDC.64 R10, c[0x0][0x250] ;  /* 0x00009400ff0a7b82 */ /* 0x001e220000000a00 */
[----:B------:R-:W-:Y:S01]  /*0540*/  LOP3.LUT R2, R23, 0xf, RZ, 0xc0, !PT ;  /* 0x0000000f17027812 */ /* 0x000fe200078ec0ff */
[----:B------:R-:W-:Y:S01]  /*0550*/  ULDC UR4, c[0x0][0x258] ;  /* 0x0000960000047ab9 */ /* 0x000fe20000000800 */
[--C-:B------:R-:W-:Y:S01]  /*0560*/  SHF.R.U32.HI R8, RZ, 0x2, R23.reuse ;  /* 0x00000002ff087819 */ /* 0x100fe20000011617 */
[----:B------:R-:W-:Y:S01]  /*0570*/  ULDC.64 UR8, c[0x0][0x220] ;  /* 0x0000880000087ab9 */ /* 0x000fe20000000a00 */
[--C-:B------:R-:W-:Y:S01]  /*0580*/  SHF.R.U32.HI R3, RZ, 0x1, R23.reuse ;  /* 0x00000001ff037819 */ /* 0x100fe20000011617 */
[----:B------:R-:W-:Y:S01]  /*0590*/  IMAD R4, R2, UR4, RZ ;  /* 0x0000000402047c24 */ /* 0x000fe2000f8e02ff */
[----:B------:R-:W-:Y:S01]  /*05a0*/  SGXT.U32 R8, R8, 0x3 ;  /* 0x000000030808781a */ /* 0x000fe20000000000 */
[----:B------:R-:W1:Y:S01]  /*05b0*/  LDC.64 R12, c[0x0][0x260] ;  /* 0x00009800ff0c7b82 */ /* 0x000e620000000a00 */
[----:B------:R-:W-:Y:S01]  /*05c0*/  SHF.R.U32.HI R16, RZ, 0x4, R23 ;  /* 0x00000004ff107819 */ /* 0x000fe20000011617 */
[----:B------:R-:W-:Y:S01]  /*05d0*/  ULDC.64 UR4, c[0x0][0x218] ;  /* 0x0000860000047ab9 */ /* 0x000fe20000000a00 */
[----:B------:R-:W-:Y:S01]  /*05e0*/  LOP3.LUT R5, R8, 0x30, R3, 0xf8, !PT ;  /* 0x0000003008057812 */ /* 0x000fe200078ef803 */
[----:B------:R-:W-:Y:S01]  /*05f0*/  IMAD.SHL.U32 R8, R4, 0x2, RZ ;  /* 0x0000000204087824 */ /* 0x000fe200078e00ff */
[----:B------:R-:W-:Y:S01]  /*0600*/  SGXT.U32 R16, R16, 0x3 ;  /* 0x000000031010781a */ /* 0x000fe20000000000 */
[----:B------:R-:W-:Y:S01]  /*0610*/  IMAD.MOV.U32 R86, RZ, RZ, 0x3f800000 ;  /* 0x3f800000ff567424 */ /* 0x000fe200078e00ff */
[----:B------:R-:W-:Y:S01]  /*0620*/  CS2R R56, SRZ ;  /* 0x0000000000387805 */ /* 0x000fe2000001ff00 */
[----:B------:R-:W2:Y:S01]  /*0630*/  LDC R30, c[0x0][0x268] ;  /* 0x00009a00ff1e7b82 */ /* 0x000ea20000000800 */
[----:B------:R-:W-:Y:S01]  /*0640*/  IMAD.MOV.U32 R88, RZ, RZ, -0x800000 ;  /* 0xff800000ff587424 */ /* 0x000fe200078e00ff */
[----:B------:R-:W-:Y:S01]  /*0650*/  CS2R R58, SRZ ;  /* 0x00000000003a7805 */ /* 0x000fe2000001ff00 */
[----:B------:R-:W-:Y:S01]  /*0660*/  IMAD.MOV.U32 R87, RZ, RZ, RZ ;  /* 0x000000ffff577224 */ /* 0x000fe200078e00ff */
[----:B------:R-:W-:Y:S01]  /*0670*/  CS2R R60, SRZ ;  /* 0x00000000003c7805 */ /* 0x000fe2000001ff00 */
[----:B------:R-:W-:Y:S01]  /*0680*/  IMAD.MOV.U32 R85, RZ, RZ, RZ ;  /* 0x000000ffff557224 */ /* 0x000fe200078e00ff */
[----:B------:R-:W-:Y:S01]  /*0690*/  CS2R R62, SRZ ;  /* 0x00000000003e7805 */ /* 0x000fe2000001ff00 */
[----:B------:R-:W-:-:S02]  /*06a0*/  IMAD.MOV.U32 R84, RZ, RZ, 0x3f800000 ;  /* 0x3f800000ff547424 */ /* 0x000fc400078e00ff */
[----:B0-----:R-:W-:Y:S01]  /*06b0*/  IMAD R2, R10, UR7, RZ ;  /* 0x000000070a027c24 */ /* 0x001fe2000f8e02ff */
[----:B------:R-:W-:-:S03]  /*06c0*/  LOP3.LUT R10, R5, R14, RZ, 0xfc, !PT ;  /* 0x0000000e050a7212 */ /* 0x000fc600078efcff */
[C---:B------:R-:W-:Y:S02]  /*06d0*/  IMAD.SHL.U32 R3, R2.reuse, 0x2, RZ ;  /* 0x0000000202037824 */ /* 0x040fe400078e00ff */
[----:B------:R-:W-:-:S03]  /*06e0*/  IMAD.HI R2, R2, 0x2, RZ ;  /* 0x0000000202027827 */ /* 0x000fc600078e02ff */
[----:B------:R-:W-:Y:S01]  /*06f0*/  IADD3 R69, P0, P1, R8, UR4, R3 ;  /* 0x0000000408457c10 */ /* 0x000fe2000f91e003 */
[----:B------:R-:W-:Y:S01]  /*0700*/  IMAD R8, R16, R11, RZ ;  /* 0x0000000b10087224 */ /* 0x000fe200078e02ff */
[----:B------:R-:W-:Y:S01]  /*0710*/  UIADD3 UR4, UR6, 0x800, URZ ;  /* 0x0000080006047890 */ /* 0x000fe2000fffe03f */
[----:B------:R-:W-:-:S03]  /*0720*/  IMAD.HI R3, R4, 0x2, RZ ;  /* 0x0000000204037827 */ /* 0x000fc600078e02ff */
[----:B------:R-:W-:Y:S01]  /*0730*/  USHF.R.U32.HI UR4, URZ, 0x4, UR4 ;  /* 0x000000043f047899 */ /* 0x000fe20008011604 */
[----:B------:R-:W-:Y:S01]  /*0740*/  IMAD R4, R11, 0x8, R8 ;  /* 0x000000080b047824 */ /* 0x000fe200078e0208 */
[----:B------:R-:W-:Y:S01]  /*0750*/  IADD3.X R25, R3, UR5, R2, P0, P1 ;  /* 0x0000000503197c10 */ /* 0x000fe200087e2402 */
[----:B-1----:R-:W-:Y:S01]  /*0760*/  IMAD R7, R6, R13, RZ ;  /* 0x0000000d06077224 */ /* 0x002fe200078e02ff */
[----:B------:R-:W-:Y:S01]  /*0770*/  USGXT.U32 UR10, UR4, 0xe ;  /* 0x0000000e040a789a */ /* 0x000fe20008000000 */
[C---:B------:R-:W-:Y:S01]  /*0780*/  IMAD R6, R11.reuse, 0x8, R4 ;  /* 0x000000080b067824 */ /* 0x040fe200078e0204 */
[----:B------:R-:W-:Y:S01]  /*0790*/  LEA R16, P3, R4, R69, 0x1 ;  /* 0x0000004504107211 */ /* 0x000fe200078608ff */
[----:B------:R-:W-:Y:S01]  /*07a0*/  IMAD R12, R12, UR7, RZ ;  /* 0x000000070c0c7c24 */ /* 0x000fe2000f8e02ff */
[----:B------:R-:W-:Y:S01]  /*07b0*/  UIADD3 UR12, UP0, UR10, 0x2, URZ ;  /* 0x000000020a0c7890 */ /* 0x000fe2000ff1e03f */
[----:B------:R-:W-:Y:S01]  /*07c0*/  IMAD R2, R11, 0x8, R6 ;  /* 0x000000080b027824 */ /* 0x000fe200078e0206 */
[----:B------:R-:W-:Y:S01]  /*07d0*/  LEA.HI.X.SX32 R17, R4, R25, 0x1, P3 ;  /* 0x0000001904117211 */ /* 0x000fe200018f0eff */
[----:B------:R-:W-:Y:S01]  /*07e0*/  IMAD.SHL.U32 R5, R12, 0x2, RZ ;  /* 0x000000020c057824 */ /* 0x000fe200078e00ff */
[----:B------:R-:W-:Y:S01]  /*07f0*/  UMOV UR5, URZ ;  /* 0x0000003f00057c82 */ /* 0x000fe20008000000 */
[----:B------:R-:W-:Y:S01]  /*0800*/  IMAD.SHL.U32 R14, R7, 0x2, RZ ;  /* 0x00000002070e7824 */ /* 0x000fe200078e00ff */
[----:B------:R-:W-:Y:S01]  /*0810*/  LEA R20, P4, R2, R69, 0x1 ;  /* 0x0000004502147211 */ /* 0x000fe200078808ff */
[----:B------:R-:W-:Y:S01]  /*0820*/  IMAD.HI R3, R12, 0x2, RZ ;  /* 0x000000020c037827 */ /* 0x000fe200078e02ff */
[----:B------:R-:W-:-:S02]  /*0830*/  UIADD3.X UR13, UR5, 0x40000040, URZ, UP0, !UPT ;  /* 0x40000040050d7890 */ /* 0x000fc400087fe43f */
[----:B------:R-:W-:Y:S01]  /*0840*/  IADD3 R28, P0, P1, R14, UR8, R5 ;  /* 0x000000080e1c7c10 */ /* 0x000fe2000f91e005 */
[----:B------:R-:W-:Y:S01]  /*0850*/  IMAD R12, R11, 0x8, R2 ;  /* 0x000000080b0c7824 */ /* 0x000fe200078e0202 */
[----:B------:R-:W-:Y:S01]  /*0860*/  LEA R14, P2, R8, R69, 0x1 ;  /* 0x00000045080e7211 */ /* 0x000fe200078408ff */
[----:B--2---:R-:W-:Y:S01]  /*0870*/  IMAD R9, R15, R30, RZ ;  /* 0x0000001e0f097224 */ /* 0x004fe200078e02ff */
[-C--:B------:R-:W-:Y:S01]  /*0880*/  LEA.HI.X.SX32 R21, R2, R25.reuse, 0x1, P4 ;  /* 0x0000001902157211 */ /* 0x080fe200020f0eff */
[C---:B------:R-:W-:Y:S01]  /*0890*/  IMAD R24, R11.reuse, 0x8, R12 ;  /* 0x000000080b187824 */ /* 0x040fe200078e020c */
[----:B------:R-:W-:Y:S01]  /*08a0*/  LEA.HI.X.SX32 R15, R8, R25, 0x1, P2 ;  /* 0x00000019080f7211 */ /* 0x000fe200010f0eff */
[----:B------:R-:W-:Y:S01]  /*08b0*/  IMAD R5, R30, 0x2, R9 ;  /* 0x000000021e057824 */ /* 0x000fe200078e0209 */
[-C--:B------:R-:W-:Y:S01]  /*08c0*/  LEA R18, P2, R6, R69.reuse, 0x1 ;  /* 0x0000004506127211 */ /* 0x080fe200078408ff */
[----:B------:R-:W-:Y:S01]  /*08d0*/  IMAD R8, R11, 0x8, R24 ;  /* 0x000000080b087824 */ /* 0x000fe200078e0218 */
[----:B------:R-:W-:Y:S01]  /*08e0*/  LEA R64, P3, R24, R69, 0x1 ;  /* 0x0000004518407211 */ /* 0x000fe200078608ff */
[----:B------:R-:W-:Y:S01]  /*08f0*/  IMAD.HI R26, R7, 0x2, RZ ;  /* 0x00000002071a7827 */ /* 0x000fe200078e02ff */
[----:B------:R-:W-:Y:S01]  /*0900*/  LEA R7, R30, R5, 0x1 ;  /* 0x000000051e077211 */ /* 0x000fe200078e08ff */
[----:B------:R-:W-:Y:S01]  /*0910*/  USHF.R.U32.HI UR8, URZ, 0x4, UR6 ;  /* 0x000000043f087899 */ /* 0x000fe20008011606 */
[----:B------:R-:W-:Y:S01]  /*0920*/  LEA.HI.X.SX32 R19, R6, R25, 0x1, P2 ;  /* 0x0000001906137211 */ /* 0x000fe200010f0eff */
[----:B------:R-:W-:Y:S01]  /*0930*/  IMAD R2, R11, 0x8, R8 ;  /* 0x000000080b027824 */ /* 0x000fe200078e0208 */
[-C--:B------:R-:W-:Y:S01]  /*0940*/  LEA R22, P2, R12, R69.reuse, 0x1 ;  /* 0x000000450c167211 */ /* 0x080fe200078408ff */
[----:B------:R-:W-:Y:S01]  /*0950*/  UMOV UR18, UR12 ;  /* 0x0000000c00127c82 */ /* 0x000fe20008000000 */
[-C--:B------:R-:W-:Y:S01]  /*0960*/  LEA R66, P4, R8, R69.reuse, 0x1 ;  /* 0x0000004508427211 */ /* 0x080fe200078808ff */
[----:B------:R-:W-:Y:S01]  /*0970*/  UMOV UR19, UR13 ;  /* 0x0000000d00137c82 */ /* 0x000fe20008000000 */
[----:B------:R-:W-:Y:S01]  /*0980*/  LEA R68, P5, R2, R69, 0x1 ;  /* 0x0000004502447211 */ /* 0x000fe200078a08ff */
[----:B------:R-:W-:Y:S01]  /*0990*/  UMOV UR4, URZ ;  /* 0x0000003f00047c82 */ /* 0x000fe20008000000 */
[----:B------:R-:W-:Y:S01]  /*09a0*/  IADD3.X R26, R26, UR9, R3, P0, P1 ;  /* 0x000000091a1a7c10 */ /* 0x000fe200087e2403 */
[----:B------:R-:W-:Y:S01]  /*09b0*/  USGXT.U32 UR8, UR8, 0xe ;  /* 0x0000000e0808789a */ /* 0x000fe20008000000 */
[-C--:B------:R-:W-:Y:S01]  /*09c0*/  LEA.HI.X.SX32 R69, R2, R25.reuse, 0x1, P5 ;  /* 0x0000001902457211 */ /* 0x080fe200028f0eff */
[----:B------:R-:W-:Y:S01]  /*09d0*/  IMAD R2, R30, 0x2, R7 ;  /* 0x000000021e027824 */ /* 0x000fe200078e0207 */
[-C--:B------:R-:W-:Y:S01]  /*09e0*/  LEA.HI.X.SX32 R23, R12, R25.reuse, 0x1, P2 ;  /* 0x000000190c177211 */ /* 0x080fe200010f0eff */
[----:B------:R-:W-:Y:S01]  /*09f0*/  UIADD3.64 UR22, UR18, 0x2, URZ ;  /* 0x0000000212167897 */ /* 0x000fe2000fffe03f */
[C---:B------:R-:W-:Y:S01]  /*0a00*/  LEA R70, P0, R9.reuse, R28, 0x1 ;  /* 0x0000001c09467211 */ /* 0x040fe200078008ff */
[----:B------:R-:W-:Y:S01]  /*0a10*/  IMAD R3, R30, 0x2, R2 ;  /* 0x000000021e037824 */ /* 0x000fe200078e0202 */
[-C--:B------:R-:W-:Y:S01]  /*0a20*/  LEA.HI.X.SX32 R65, R24, R25.reuse, 0x1, P3 ;  /* 0x0000001918417211 */ /* 0x080fe200018f0eff */
[----:B------:R-:W-:Y:S01]  /*0a30*/  UIADD3.64 UR26, UR18, 0x4, URZ ;  /* 0x00000004121a7897 */ /* 0x000fe2000fffe03f */
[----:B------:R-:W-:Y:S01]  /*0a40*/  LEA.HI.X.SX32 R71, R9, R26, 0x1, P0 ;  /* 0x0000001a09477211 */ /* 0x000fe200000f0eff */
[----:B------:R-:W-:Y:S01]  /*0a50*/  IMAD R12, R30, 0x2, R3 ;  /* 0x000000021e0c7824 */ /* 0x000fe200078e0203 */
[----:B------:R-:W-:Y:S01]  /*0a60*/  LEA.HI.X.SX32 R67, R8, R25, 0x1, P4 ;  /* 0x0000001908437211 */ /* 0x000fe200020f0eff */
[----:B------:R-:W-:Y:S01]  /*0a70*/  ULDC UR12, c[0x0][0x238] ;  /* 0x00008e00000c7ab9 */ /* 0x000fe20000000800 */
[-C--:B------:R-:W-:Y:S01]  /*0a80*/  LEA R72, P1, R5, R28.reuse, 0x1 ;  /* 0x0000001c05487211 */ /* 0x080fe200078208ff */
[----:B------:R-:W-:Y:S01]  /*0a90*/  IMAD R24, R30, 0x2, R12 ;  /* 0x000000021e187824 */ /* 0x000fe200078e020c */
[----:B------:R-:W-:-:S02]  /*0aa0*/  LEA R76, P0, R2, R28, 0x1 ;  /* 0x0000001c024c7211 */ /* 0x000fc400078008ff */
[----:B------:R-:W-:Y:S01]  /*0ab0*/  LEA R74, P2, R7, R28, 0x1 ;  /* 0x0000001c074a7211 */ /* 0x000fe200078408ff */
[----:B------:R-:W-:Y:S01]  /*0ac0*/  IMAD R25, R30, 0x2, R24 ;  /* 0x000000021e197824 */ /* 0x000fe200078e0218 */
[-C--:B------:R-:W-:Y:S02]  /*0ad0*/  LEA.HI.X.SX32 R73, R5, R26.reuse, 0x1, P1 ;  /* 0x0000001a05497211 */ /* 0x080fe400008f0eff */
[-C--:B------:R-:W-:Y:S02]  /*0ae0*/  LEA.HI.X.SX32 R77, R2, R26.reuse, 0x1, P0 ;  /* 0x0000001a024d7211 */ /* 0x080fe400000f0eff */
[----:B------:R-:W-:Y:S02]  /*0af0*/  LEA.HI.X.SX32 R75, R7, R26, 0x1, P2 ;  /* 0x0000001a074b7211 */ /* 0x000fe400010f0eff */
[-C--:B------:R-:W-:Y:S02]  /*0b00*/  LEA R8, P0, R3, R28.reuse, 0x1 ;  /* 0x0000001c03087211 */ /* 0x080fe400078008ff */
[----:B------:R-:W-:-:S02]  /*0b10*/  LEA R6, P1, R12, R28, 0x1 ;  /* 0x0000001c0c067211 */ /* 0x000fc400078208ff */
[-C--:B------:R-:W-:Y:S02]  /*0b20*/  LEA R4, P2, R24, R28.reuse, 0x1 ;  /* 0x0000001c18047211 */ /* 0x080fe400078408ff */
[----:B------:R-:W-:Y:S02]  /*0b30*/  LEA R2, P3, R25, R28, 0x1 ;  /* 0x0000001c19027211 */ /* 0x000fe400078608ff */
[-C--:B------:R-:W-:Y:S02]  /*0b40*/  LEA.HI.X.SX32 R9, R3, R26.reuse, 0x1, P0 ;  /* 0x0000001a03097211 */ /* 0x080fe400000f0eff */
[-C--:B------:R-:W-:Y:S01]  /*0b50*/  LEA.HI.X.SX32 R7, R12, R26.reuse, 0x1, P1 ;  /* 0x0000001a0c077211 */ /* 0x080fe200008f0eff */
[----:B------:R-:W-:Y:S01]  /*0b60*/  IMAD.MOV.U32 R12, RZ, RZ, -0x800000 ;  /* 0xff800000ff0c7424 */ /* 0x000fe200078e00ff */
[-C--:B------:R-:W-:Y:S02]  /*0b70*/  LEA.HI.X.SX32 R5, R24, R26.reuse, 0x1, P2 ;  /* 0x0000001a18057211 */ /* 0x080fe400010f0eff */
[----:B------:R-:W-:-:S07]  /*0b80*/  LEA.HI.X.SX32 R3, R25, R26, 0x1, P3 ;  /* 0x0000001a19037211 */ /* 0x000fce00018f0eff */
.L_x_1:
[----:B------:R-:W-:-:S04]  /*0b90*/  IMAD.WIDE R24, R87, 0x2, R14 ;  /* 0x0000000257187825 */ /* 0x000fc800078e020e */
[C---:B------:R-:W-:Y:S02]  /*0ba0*/  IMAD.WIDE R26, R87.reuse, 0x2, R16 ;  /* 0x00000002571a7825 */ /* 0x040fe400078e0210 */
[----:B------:R-:W2:Y:S02]  /*0bb0*/  LDG.E.U16 R25, desc[UR14][R24.64] ;  /* 0x0000000e18197981 */ /* 0x000ea4000c1e1500 */
[C---:B------:R-:W-:Y:S02]  /*0bc0*/  IMAD.WIDE R28, R87.reuse, 0x2, R18 ;  /* 0x00000002571c7825 */ /* 0x040fe400078e0212 */
[----:B------:R-:W3:Y:S02]  /*0bd0*/  LDG.E.U16 R27, desc[UR14][R26.64] ;  /* 0x0000000e1a1b7981 */ /* 0x000ee4000c1e1500 */
[C---:B------:R-:W-:Y:S02]  /*0be0*/  IMAD.WIDE R30, R87.reuse, 0x2, R20 ;  /* 0x00000002571e7825 */ /* 0x040fe400078e0214 */
[----:B------:R-:W4:Y:S02]  /*0bf0*/  LDG.E.U16 R89, desc[UR14][R28.64] ;  /* 0x0000000e1c597981 */ /* 0x000f24000c1e1500 */
[----:B------:R-:W-:-:S02]  /*0c00*/  IMAD.WIDE R32, R87, 0x2, R22 ;  /* 0x0000000257207825 */ /* 0x000fc400078e0216 */
[----:B------:R-:W5:Y:S02]  /*0c10*/  LDG.E.U16 R91, desc[UR14][R30.64] ;  /* 0x0000000e1e5b7981 */ /* 0x000f64000c1e1500 */
[C---:B------:R-:W-:Y:S02]  /*0c20*/  IMAD.WIDE R34, R87.reuse, 0x2, R64 ;  /* 0x0000000257227825 */ /* 0x040fe400078e0240 */
[----:B------:R-:W5:Y:S02]  /*0c30*/  LDG.E.U16 R93, desc[UR14][R32.64] ;  /* 0x0000000e205d7981 */ /* 0x000f64000c1e1500 */
[C---:B------:R-:W-:Y:S02]  /*0c40*/  IMAD.WIDE R36, R87.reuse, 0x2, R66 ;  /* 0x0000000257247825 */ /* 0x040fe400078e0242 */
[----:B------:R-:W5:Y:S02]  /*0c50*/  LDG.E.U16 R95, desc[UR14][R34.64] ;  /* 0x0000000e225f7981 */ /* 0x000f64000c1e1500 */
[----:B------:R-:W-:-:S02]  /*0c60*/  IMAD.WIDE R38, R87, 0x2, R68 ;  /* 0x0000000257267825 */ /* 0x000fc400078e0244 */
[----:B------:R-:W5:Y:S04]  /*0c70*/  LDG.E.U16 R97, desc[UR14][R36.64] ;  /* 0x0000000e24617981 */ /* 0x000f68000c1e1500 */
[----:B------:R-:W5:Y:S01]  /*0c80*/  LDG.E.U16 R99, desc[UR14][R38.64] ;  /* 0x0000000e26637981 */ /* 0x000f62000c1e1500 */
[----:B------:R-:W-:Y:S06]  /*0c90*/  BAR.SYNC.DEFER_BLOCKING 0x0 ;  /* 0x0000000000007b1d */ /* 0x000fec0000010000 */
[----:B------:R-:W0:Y:S01]  /*0ca0*/  S2R R90, SR_TID.X ;  /* 0x00000000005a7919 */ /* 0x000e220000002100 */
[----:B------:R-:W-:Y:S01]  /*0cb0*/  UMOV UR9, 0x40000040 ;  /* 0x4000004000097882 */ /* 0x000fe20000000000 */
[----:B------:R-:W-:Y:S01]  /*0cc0*/  UMOV UR11, 0xc0000010 ;  /* 0xc0000010000b7882 */ /* 0x000fe20000000000 */
[----:B------:R-:W-:-:S04]  /*0cd0*/  IMAD.WIDE R112, R85, 0x2, R8 ;  /* 0x0000000255707825 */ /* 0x000fc800078e0208 */
[----:B------:R-:W-:-:S04]  /*0ce0*/  IMAD.WIDE R100, R85, 0x2, R76 ;  /* 0x0000000255647825 */ /* 0x000fc800078e024c */
[----:B------:R-:W-:-:S04]  /*0cf0*/  IMAD.WIDE R102, R85, 0x2, R2 ;  /* 0x0000000255667825 */ /* 0x000fc800078e0202 */
[----:B0-----:R-:W-:-:S05]  /*0d00*/  IMAD.SHL.U32 R90, R90, 0x2, RZ ;  /* 0x000000025a5a7824 */ /* 0x001fca00078e00ff */
[----:B------:R-:W-:-:S04]  /*0d10*/  LOP3.LUT R90, R90, 0x6, RZ, 0xc0, !PT ;  /* 0x000000065a5a7812 */ /* 0x000fc800078ec0ff */
[----:B------:R-:W-:-:S04]  /*0d20*/  IADD3 R117, P1, R90, UR4, RZ ;  /* 0x000000045a757c10 */ /* 0x000fc8000ff3e0ff */
[C---:B------:R-:W-:Y:S02]  /*0d30*/  IADD3 R125, P3, R117.reuse, 0x9, RZ ;  /* 0x00000009757d7810 */ /* 0x040fe40007f7e0ff */
[C---:B------:R-:W-:Y:S02]  /*0d40*/  IADD3 R119, P5, R117.reuse, 0x10, RZ ;  /* 0x0000001075777810 */ /* 0x040fe40007fbe0ff */
[CC--:B------:R-:W-:Y:S02]  /*0d50*/  ISETP.GT.U32.AND P0, PT, R117.reuse, R10.reuse, PT ;  /* 0x0000000a7500720c */ /* 0x0c0fe40003f04070 */
[C---:B------:R-:W-:Y:S02]  /*0d60*/  ISETP.GE.U32.AND P4, PT, R117.reuse, R10, PT ;  /* 0x0000000a7500720c */ /* 0x040fe40003f86070 */
[----:B------:R-:W-:Y:S01]  /*0d70*/  LOP3.LUT R115, R117, 0x29, RZ, 0xfc, !PT ;  /* 0x0000002975737812 */ /* 0x000fe200078efcff */
[----:B--2---:R-:W-:Y:S04]  /*0d80*/  STS.U16 [R78+UR6+0x800], R25 ;  /* 0x000800194e007988 */ /* 0x004fe80008000406 */
[----:B---3--:R-:W-:Y:S04]  /*0d90*/  STS.U16 [R78+UR6+0x900], R27 ;  /* 0x0009001b4e007988 */ /* 0x008fe80008000406 */
[----:B----4-:R-:W-:Y:S04]  /*0da0*/  STS.U16 [R78+UR6+0xa00], R89 ;  /* 0x000a00594e007988 */ /* 0x010fe80008000406 */
[----:B-----5:R0:W-:Y:S04]  /*0db0*/  STS.U16 [R78+UR6+0xb00], R91 ;  /* 0x000b005b4e007988 */ /* 0x0201e80008000406 */
[----:B------:R1:W-:Y:S04]  /*0dc0*/  STS.U16 [R78+UR6+0xc00], R93 ;  /* 0x000c005d4e007988 */ /* 0x0003e80008000406 */
[----:B------:R-:W-:Y:S04]  /*0dd0*/  STS.U16 [R78+UR6+0xd00], R95 ;  /* 0x000d005f4e007988 */ /* 0x000fe80008000406 */
[----:B------:R2:W-:Y:S04]  /*0de0*/  STS.U16 [R78+UR6+0xe00], R97 ;  /* 0x000e00614e007988 */ /* 0x0005e80008000406 */
[----:B------:R3:W-:Y:S01]  /*0df0*/  STS.U16 [R78+UR6+0xf00], R99 ;  /* 0x000f00634e007988 */ /* 0x0007e20008000406 */
[----:B------:R4:W-:Y:S06]  /*0e00*/  MEMBAR.ALL.CTA ;  /* 0x0000000000007992 */ /* 0x0009ec0000008000 */
[----:B----4-:R-:W4:Y:S02]  /*0e10*/  FENCE.VIEW.ASYNC.S ;  /* 0x00000000000073c6 */ /* 0x010f240000000000 */
[----:B----4-:R-:W-:Y:S01]  /*0e20*/  BAR.SYNC.DEFER_BLOCKING 0x0 ;  /* 0x0000000000007b1d */ /* 0x010fe20000010000 */
[----:B0-----:R-:W-:Y:S01]  /*0e30*/  IMAD.WIDE R90, R85, 0x2, R70 ;  /* 0x00000002555a7825 */ /* 0x001fe200078e0246 */
[----:B------:R-:W-:-:S03]  /*0e40*/  IADD3 R89, P2, R117, 0x8, RZ ;  /* 0x0000000875597810 */ /* 0x000fc60007f5e0ff */
[----:B-1----:R-:W-:-:S04]  /*0e50*/  IMAD.WIDE R92, R85, 0x2, R72 ;  /* 0x00000002555c7825 */ /* 0x002fc800078e0248 */
[----:B--2---:R-:W-:-:S04]  /*0e60*/  IMAD.WIDE R96, R85, 0x2, R74 ;  /* 0x0000000255607825 */ /* 0x004fc800078e024a */
[----:B---3--:R-:W-:Y:S01]  /*0e70*/  IMAD.WIDE R98, R85, 0x2, R6 ;  /* 0x0000000255627825 */ /* 0x008fe200078e0206 */
[----:B------:R-:W-:-:S03]  /*0e80*/  WARPGROUP.ARRIVE ;  /* 0x00000000000079c5 */ /* 0x000fc60000000000 */
[----:B------:R-:W-:Y:S01]  /*0e90*/  IMAD.WIDE R94, R85, 0x2, R4 ;  /* 0x00000002555e7825 */ /* 0x000fe200078e0204 */
[----:B------:R-:W-:Y:S01]  /*0ea0*/  ISETP.GT.U32.AND P6, PT, R89, R10, PT ;  /* 0x0000000a5900720c */ /* 0x000fe20003fc4070 */
[----:B------:R0:W2:Y:S01]  /*0eb0*/  LDG.E.U16 R109, desc[UR14][R90.64] ;  /* 0x0000000e5a6d7981 */ /* 0x0000a2000c1e1500 */
[----:B------:R-:W-:Y:S03]  /*0ec0*/  HGMMA.64x64x16.F32.BF16 R24, gdesc[UR8].tnspA, RZ, !UPT, gsb0 ;  /* 0x20e00000081879f0 */ /* 0x000fe6000c0018ff */
[----:B------:R-:W3:Y:S04]  /*0ed0*/  LDG.E.U16 R113, desc[UR14][R112.64] ;  /* 0x0000000e70717981 */ /* 0x000ee8000c1e1500 */
[----:B------:R1:W4:Y:S04]  /*0ee0*/  LDG.E.U16 R89, desc[UR14][R92.64] ;  /* 0x0000000e5c597981 */ /* 0x000328000c1e1500 */
[----:B------:R-:W5:Y:S04]  /*0ef0*/  LDG.E.U16 R111, desc[UR14][R98.64] ;  /* 0x0000000e626f7981 */ /* 0x000f68000c1e1500 */
[----:B------:R-:W5:Y:S04]  /*0f00*/  LDG.E.U16 R96, desc[UR14][R96.64] ;  /* 0x0000000e60607981 */ /* 0x000f68000c1e1500 */
[----:B------:R-:W5:Y:S04]  /*0f10*/  LDG.E.U16 R94, desc[UR14][R94.64] ;  /* 0x0000000e5e5e7981 */ /* 0x000f68000c1e1500 */
[----:B------:R1:W5:Y:S04]  /*0f20*/  LDG.E.U16 R107, desc[UR14][R100.64] ;  /* 0x0000000e646b7981 */ /* 0x000368000c1e1500 */
[----:B------:R1:W5:Y:S01]  /*0f30*/  LDG.E.U16 R105, desc[UR14][R102.64] ;  /* 0x0000000e66697981 */ /* 0x000362000c1e1500 */
[----:B0-----:R-:W-:Y:S01]  /*0f40*/  IMAD.X R90, RZ, RZ, UR5, P1 ;  /* 0x00000005ff5a7e24 */ /* 0x001fe200088e06ff */
[----:B------:R-:W-:-:S02]  /*0f50*/  IADD3 R123, P1, R117, 0x11, RZ ;  /* 0x00000011757b7810 */ /* 0x000fc40007f3e0ff */
[----:B-1----:R-:W-:Y:S02]  /*0f60*/  LOP3.LUT R92, R10, 0x8, RZ, 0xfc, !PT ;  /* 0x000000080a5c7812 */ /* 0x002fe400078efcff */
[----:B------:R-:W-:Y:S02]  /*0f70*/  IADD3.X R100, RZ, R90, RZ, P3, !PT ;  /* 0x0000005aff647210 */ /* 0x000fe40001ffe4ff */
[C---:B------:R-:W-:Y:S01]  /*0f80*/  IADD3 R121, P3, R117.reuse, 0x18, RZ ;  /* 0x0000001875797810 */ /* 0x040fe20007f7e0ff */
[----:B------:R-:W-:Y:S01]  /*0f90*/  IMAD.X R104, RZ, RZ, R90, P1 ;  /* 0x000000ffff687224 */ /* 0x000fe200008e065a */
[----:B------:R-:W-:-:S03]  /*0fa0*/  ISETP.GE.U32.AND P1, PT, R117, R92, PT ;  /* 0x0000005c7500720c */ /* 0x000fc60003f26070 */
[--C-:B------:R-:W-:Y:S01]  /*0fb0*/  IMAD.X R102, RZ, RZ, R90.reuse, P3 ;  /* 0x000000ffff667224 */ /* 0x100fe200018e065a */
[C---:B------:R-:W-:Y:S01]  /*0fc0*/  IADD3 R99, P3, R117.reuse, 0x19, RZ ;  /* 0x0000001975637810 */ /* 0x040fe20007f7e0ff */
[--C-:B------:R-:W-:Y:S01]  /*0fd0*/  IMAD.X R98, RZ, RZ, R90.reuse, P5 ;  /* 0x000000ffff627224 */ /* 0x100fe200028e065a */
[C---:B------:R-:W-:Y:S02]  /*0fe0*/  ISETP.GE.U32.AND.EX P1, PT, R90.reuse, RZ, PT, P1 ;  /* 0x000000ff5a00720c */ /* 0x040fe40003f26110 */
[-C--:B------:R-:W-:Y:S01]  /*0ff0*/  ISETP.GT.U32.AND P5, PT, R117, R92.reuse, PT ;  /* 0x0000005c7500720c */ /* 0x080fe20003fa4070 */
[----:B------:R-:W-:Y:S01]  /*1000*/  IMAD.X R106, RZ, RZ, R90, P3 ;  /* 0x000000ffff6a7224 */ /* 0x000fe200018e065a */
[----:B------:R-:W-:Y:S02]  /*1010*/  ISETP.GT.U32.AND P3, PT, R125, R92, PT ;  /* 0x0000005c7d00720c */ /* 0x000fe40003f64070 */
[----:B------:R-:W-:Y:S02]  /*1020*/  ISETP.GT.U32.AND.EX P5, PT, R90, RZ, PT, P5 ;  /* 0x000000ff5a00720c */ /* 0x000fe40003fa4150 */
[----:B------:R-:W-:-:S02]  /*1030*/  ISETP.GT.U32.AND.EX P3, PT, R100, RZ, PT, P3 ;  /* 0x000000ff6400720c */ /* 0x000fc40003f64130 */
[----:B------:R-:W-:Y:S02]  /*1040*/  ISETP.GT.U32.AND.EX P0, PT, R90, RZ, PT, P0 ;  /* 0x000000ff5a00720c */ /* 0x000fe40003f04100 */
[----:B------:R-:W-:Y:S01]  /*1050*/  LOP3.LUT R95, R117, 0x20, RZ, 0xfc, !PT ;  /* 0x00000020755f7812 */ /* 0x000fe200078efcff */
[----:B------:R-:W-:Y:S02]  /*1060*/  WARPGROUP.DEPBAR.LE gsb0, 0x0 ;  /* 0x00008000000079c5 */ /* 0x000fe40000010000 */
[----:B------:R-:W-:Y:S01]  /*1070*/  FMUL R27, R27, UR12 ;  /* 0x0000000c1b1b7c20 */ /* 0x000fe20008400000 */
[----:B------:R-:W-:Y:S01]  /*1080*/  FMUL R26, R26, UR12 ;  /* 0x0000000c1a1a7c20 */ /* 0x000fe20008400000 */
[----:B------:R-:W-:Y:S01]  /*1090*/  LOP3.LUT R97, R117, 0x39, RZ, 0xfc, !PT ;  /* 0x0000003975617812 */ /* 0x000fe200078efcff */
[----:B------:R-:W-:Y:S02]  /*10a0*/  BAR.SYNC.DEFER_BLOCKING 0x0 ;  /* 0x0000000000007b1d */ /* 0x000fe40000010000 */
[----:B------:R-:W-:-:S02]  /*10b0*/  FSEL R27, R27, -INF , !P1 ;  /* 0xff8000001b1b7808 */ /* 0x000fc40004800000 */
[-C--:B------:R-:W-:Y:S01]  /*10c0*/  ISETP.GT.U32.AND P1, PT, R123, R92.reuse, PT ;  /* 0x0000005c7b00720c */ /* 0x080fe20003f24070 */
[----:B------:R-:W-:Y:S01]  /*10d0*/  FMUL R31, R31, UR12 ;  /* 0x0000000c1f1f7c20 */ /* 0x000fe20008400000 */
[----:B------:R-:W-:Y:S01]  /*10e0*/  FMUL R108, R35, UR12 ;  /* 0x0000000c236c7c20 */ /* 0x000fe20008400000 */
[----:B------:R-:W-:Y:S01]  /*10f0*/  FMUL R35, R30, UR12 ;  /* 0x0000000c1e237c20 */ /* 0x000fe20008400000 */
[----:B------:R-:W-:Y:S02]  /*1100*/  ISETP.GT.U32.AND.EX P1, PT, R104, RZ, PT, P1 ;  /* 0x000000ff6800720c */ /* 0x000fe40003f24110 */
[----:B------:R-:W-:Y:S02]  /*1110*/  FSEL R26, R26, -INF , !P5 ;  /* 0xff8000001a1a7808 */ /* 0x000fe40006800000 */
[----:B------:R-:W-:Y:S02]  /*1120*/  ISETP.GT.U32.AND P5, PT, R119, R92, PT ;  /* 0x0000005c7700720c */ /* 0x000fe40003fa4070 */
[----:B------:R-:W-:-:S02]  /*1130*/  FSEL R31, R31, -INF , !P3 ;  /* 0xff8000001f1f7808 */ /* 0x000fc40005800000 */
[----:B------:R-:W-:Y:S02]  /*1140*/  FSEL R30, R108, -INF , !P1 ;  /* 0xff8000006c1e7808 */ /* 0x000fe40004800000 */
[----:B------:R-:W-:Y:S02]  /*1150*/  ISETP.GT.U32.AND P3, PT, R121, R92, PT ;  /* 0x0000005c7900720c */ /* 0x000fe40003f64070 */
[----:B------:R-:W-:Y:S02]  /*1160*/  FSEL R35, R35, -INF , !P0 ;  /* 0xff80000023237808 */ /* 0x000fe40004000000 */
[----:B------:R-:W-:Y:S01]  /*1170*/  FMNMX R108, R26, R27, !PT ;  /* 0x0000001b1a6c7209 */ /* 0x000fe20007800000 */
[----:B------:R-:W-:Y:S01]  /*1180*/  FMUL R34, R34, UR12 ;  /* 0x0000000c22227c20 */ /* 0x000fe20008400000 */
[----:B------:R-:W-:Y:S01]  /*1190*/  ISETP.GT.U32.AND.EX P5, PT, R98, RZ, PT, P5 ;  /* 0x000000ff6200720c */ /* 0x000fe20003fa4150 */
[----:B------:R-:W-:Y:S01]  /*11a0*/  FMUL R38, R38, UR12 ;  /* 0x0000000c26267c20 */ /* 0x000fe20008400000 */
[----:B------:R-:W-:-:S02]  /*11b0*/  ISETP.GT.U32.AND.EX P3, PT, R102, RZ, PT, P3 ;  /* 0x000000ff6600720c */ /* 0x000fc40003f64130 */
[----:B------:R-:W-:Y:S02]  /*11c0*/  FMNMX R110, R35, R108, !PT ;  /* 0x0000006c236e7209 */ /* 0x000fe40007800000 */
[----:B------:R-:W-:Y:S02]  /*11d0*/  FSEL R34, R34, -INF , !P5 ;  /* 0xff80000022227808 */ /* 0x000fe40006800000 */
[----:B------:R-:W-:Y:S02]  /*11e0*/  ISETP.GT.U32.AND P5, PT, R99, R92, PT ;  /* 0x0000005c6300720c */ /* 0x000fe40003fa4070 */
[----:B------:R-:W-:Y:S02]  /*11f0*/  FSEL R38, R38, -INF , !P3 ;  /* 0xff80000026267808 */ /* 0x000fe40005800000 */
[----:B------:R-:W-:Y:S02]  /*1200*/  FMNMX R110, R31, R110, !PT ;  /* 0x0000006e1f6e7209 */ /* 0x000fe40007800000 */
[----:B------:R-:W-:Y:S01]  /*1210*/  ISETP.GT.U32.AND P3, PT, R95, R92, PT ;  /* 0x0000005c5f00720c */ /* 0x000fe20003f64070 */
[----:B------:R-:W-:Y:S01]  /*1220*/  FMUL R39, R39, UR12 ;  /* 0x0000000c27277c20 */ /* 0x000fe20008400000 */
[C---:B------:R-:W-:Y:S01]  /*1230*/  LOP3.LUT R101, R117.reuse, 0x38, RZ, 0xfc, !PT ;  /* 0x0000003875657812 */ /* 0x040fe200078efcff */
[----:B------:R-:W-:Y:S01]  /*1240*/  FMUL R108, R42, UR12 ;  /* 0x0000000c2a6c7c20 */ /* 0x000fe20008400000 */
[----:B------:R-:W-:-:S02]  /*1250*/  LOP3.LUT R91, R117, 0x31, RZ, 0xfc, !PT ;  /* 0x00000031755b7812 */ /* 0x000fc400078efcff */
[C---:B------:R-:W-:Y:S02]  /*1260*/  LOP3.LUT R103, R117.reuse, 0x30, RZ, 0xfc, !PT ;  /* 0x0000003075677812 */ /* 0x040fe400078efcff */
[C---:B------:R-:W-:Y:S02]  /*1270*/  LOP3.LUT R93, R117.reuse, 0x28, RZ, 0xfc, !PT ;  /* 0x00000028755d7812 */ /* 0x040fe400078efcff */
[----:B------:R-:W-:Y:S02]  /*1280*/  ISETP.GT.U32.AND.EX P5, PT, R106, RZ, PT, P5 ;  /* 0x000000ff6a00720c */ /* 0x000fe40003fa4150 */
[----:B------:R-:W-:Y:S02]  /*1290*/  FMNMX R110, R34, R110, !PT ;  /* 0x0000006e226e7209 */ /* 0x000fe40007800000 */
[----:B------:R-:W-:Y:S02]  /*12a0*/  LOP3.LUT R117, R117, 0x21, RZ, 0xfc, !PT ;  /* 0x0000002175757812 */ /* 0x000fe400078efcff */
[----:B------:R-:W-:-:S02]  /*12b0*/  ISETP.GT.U32.AND.EX P3, PT, R90, RZ, PT, P3 ;  /* 0x000000ff5a00720c */ /* 0x000fc40003f64130 */
[----:B------:R-:W-:Y:S02]  /*12c0*/  FSEL R42, R39, -INF , !P5 ;  /* 0xff800000272a7808 */ /* 0x000fe40006800000 */
[----:B------:R-:W-:Y:S02]  /*12d0*/  FMNMX R110, R30, R110, !PT ;  /* 0x0000006e1e6e7209 */ /* 0x000fe40007800000 */
[-C--:B------:R-:W-:Y:S02]  /*12e0*/  ISETP.GT.U32.AND P5, PT, R117, R92.reuse, PT ;  /* 0x0000005c7500720c */ /* 0x080fe40003fa4070 */
[----:B------:R-:W-:Y:S02]  /*12f0*/  FSEL R39, R108, -INF , !P3 ;  /* 0xff8000006c277808 */ /* 0x000fe40005800000 */
[----:B------:R-:W-:Y:S01]  /*1300*/  ISETP.GT.U32.AND P3, PT, R93, R92, PT ;  /* 0x0000005c5d00720c */ /* 0x000fe20003f64070 */
[----:B------:R-:W-:Y:S01]  /*1310*/  FMUL R43, R43, UR12 ;  /* 0x0000000c2b2b7c20 */ /* 0x000fe20008400000 */
[----:B------:R-:W-:Y:S01]  /*1320*/  FMNMX R110, R38, R110, !PT ;  /* 0x0000006e266e7209 */ /* 0x000fe20007800000 */
[----:B------:R-:W-:Y:S01]  /*1330*/  FMUL R108, R46, UR12 ;  /* 0x0000000c2e6c7c20 */ /* 0x000fe20008400000 */
[----:B------:R-:W-:-:S02]  /*1340*/  ISETP.GT.U32.AND.EX P5, PT, R90, RZ, PT, P5 ;  /* 0x000000ff5a00720c */ /* 0x000fc40003fa4150 */
[----:B------:R-:W-:Y:S02]  /*1350*/  ISETP.GT.U32.AND.EX P3, PT, R90, RZ, PT, P3 ;  /* 0x000000ff5a00720c */ /* 0x000fe40003f64130 */
[----:B------:R-:W-:Y:S02]  /*1360*/  FMNMX R110, R42, R110, !PT ;  /* 0x0000006e2a6e7209 */ /* 0x000fe40007800000 */
[----:B------:R-:W-:Y:S02]  /*1370*/  FSEL R46, R43, -INF , !P5 ;  /* 0xff8000002b2e7808 */ /* 0x000fe40006800000 */
        /* <DEDUP_REMOVED lines=10> */
[----:B------:R-:W-:Y:S02]  /*1420*/  FSEL R47, R108, -INF , !P3 ;  /* 0xff8000006c2f7808 */ /* 0x000fe40005800000 */
[----:B------:R-:W-:Y:S02]  /*1430*/  ISETP.GT.U32.AND P3, PT, R91, R92, PT ;  /* 0x0000005c5b00720c */ /* 0x000fe40003f64070 */
[----:B------:R-:W-:Y:S01]  /*1440*/  FMNMX R110, R43, R110, !PT ;  /* 0x0000006e2b6e7209 */ /* 0x000fe20007800000 */
[----:B------:R-:W-:Y:S01]  /*1450*/  FMUL R51, R51, UR12 ;  /* 0x0000000c33337c20 */ /* 0x000fe20008400000 */
[----:B------:R-:W-:-:S02]  /*1460*/  ISETP.GT.U32.AND P5, PT, R101, R92, PT ;  /* 0x0000005c6500720c */ /* 0x000fc40003fa4070 */
[----:B------:R-:W-:Y:S02]  /*1470*/  ISETP.GT.U32.AND.EX P3, PT, R90, RZ, PT, P3 ;  /* 0x000000ff5a00720c */ /* 0x000fe40003f64130 */
[----:B------:R-:W-:Y:S01]  /*1480*/  FMNMX R110, R50, R110, !PT ;  /* 0x0000006e326e7209 */ /* 0x000fe20007800000 */
[----:B------:R-:W-:Y:S01]  /*1490*/  FMUL R54, R54, UR12 ;  /* 0x0000000c36367c20 */ /* 0x000fe20008400000 */
[----:B------:R-:W-:Y:S02]  /*14a0*/  ISETP.GT.U32.AND P1, PT, R97, R92, PT ;  /* 0x0000005c6100720c */ /* 0x000fe40003f24070 */
[C---:B------:R-:W-:Y:S02]  /*14b0*/  ISETP.GT.U32.AND.EX P5, PT, R90.reuse, RZ, PT, P5 ;  /* 0x000000ff5a00720c */ /* 0x040fe40003fa4150 */
[----:B------:R-:W-:Y:S02]  /*14c0*/  FSEL R51, R51, -INF , !P3 ;  /* 0xff80000033337808 */ /* 0x000fe40005800000 */
[----:B------:R-:W-:Y:S01]  /*14d0*/  FMNMX R110, R47, R110, !PT ;  /* 0x0000006e2f6e7209 */ /* 0x000fe20007800000 */
[----:B------:R-:W-:Y:S01]  /*14e0*/  FMUL R92, R55, UR12 ;  /* 0x0000000c375c7c20 */ /* 0x000fe20008400000 */
[----:B------:R-:W-:-:S02]  /*14f0*/  ISETP.GT.U32.AND.EX P1, PT, R90, RZ, PT, P1 ;  /* 0x000000ff5a00720c */ /* 0x000fc40003f24110 */
[----:B------:R-:W-:Y:S02]  /*1500*/  FSEL R55, R54, -INF , !P5 ;  /* 0xff80000036377808 */ /* 0x000fe40006800000 */
[----:B------:R-:W-:Y:S02]  /*1510*/  FMNMX R110, R51, R110, !PT ;  /* 0x0000006e336e7209 */ /* 0x000fe40007800000 */
[----:B------:R-:W-:Y:S02]  /*1520*/  FSEL R54, R92, -INF , !P1 ;  /* 0xff8000005c367808 */ /* 0x000fe40004800000 */
[----:B------:R-:W-:-:S04]  /*1530*/  FMNMX R108, R55, R110, !PT ;  /* 0x0000006e376c7209 */ /* 0x000fc80007800000 */
[----:B------:R-:W-:Y:S02]  /*1540*/  FMNMX R108, R54, R108, !PT ;  /* 0x0000006c366c7209 */ /* 0x000fe40007800000 */
[----:B------:R-:W-:-:S03]  /*1550*/  ISETP.GT.U32.AND P1, PT, R119, R10, PT ;  /* 0x0000000a7700720c */ /* 0x000fc60003f24070 */
[----:B------:R-:W0:Y:S01]  /*1560*/  SHFL.BFLY PT, R119, R108, 0x2, 0x1f ;  /* 0x0c401f006c777f89 */ /* 0x000e2200000e0000 */
[----:B------:R-:W-:Y:S02]  /*1570*/  IMAD.X R92, RZ, RZ, R90, P2 ;  /* 0x000000ffff5c7224 */ /* 0x000fe400010e065a */
[----:B------:R-:W-:Y:S01]  /*1580*/  FMUL R25, R25, UR12 ;  /* 0x0000000c19197c20 */ /* 0x000fe20008400000 */
[----:B------:R-:W-:Y:S02]  /*1590*/  ISETP.GT.U32.AND P5, PT, R125, R10, PT ;  /* 0x0000000a7d00720c */ /* 0x000fe40003fa4070 */
[----:B------:R-:W-:Y:S01]  /*15a0*/  ISETP.GT.U32.AND.EX P6, PT, R92, RZ, PT, P6 ;  /* 0x000000ff5c00720c */ /* 0x000fe20003fc4160 */
[----:B------:R-:W-:Y:S01]  /*15b0*/  FMUL R92, R24, UR12 ;  /* 0x0000000c185c7c20 */ /* 0x000fe20008400000 */
[----:B------:R-:W-:Y:S01]  /*15c0*/  ISETP.GE.U32.AND.EX P4, PT, R90, RZ, PT, P4 ;  /* 0x000000ff5a00720c */ /* 0x000fe20003f86140 */
[----:B------:R-:W-:Y:S01]  /*15d0*/  FMUL R28, R28, UR12 ;  /* 0x0000000c1c1c7c20 */ /* 0x000fe20008400000 */
[----:B------:R-:W-:Y:S01]  /*15e0*/  FMUL R29, R29, UR12 ;  /* 0x0000000c1d1d7c20 */ /* 0x000fe20008400000 */
[----:B------:R-:W-:-:S02]  /*15f0*/  ISETP.GT.U32.AND.EX P5, PT, R100, RZ, PT, P5 ;  /* 0x000000ff6400720c */ /* 0x000fc40003fa4150 */
[----:B------:R-:W-:Y:S02]  /*1600*/  FSEL R25, R25, -INF , !P4 ;  /* 0xff80000019197808 */ /* 0x000fe40006000000 */
[----:B------:R-:W-:Y:S02]  /*1610*/  FSEL R92, R92, -INF , !P0 ;  /* 0xff8000005c5c7808 */ /* 0x000fe40004000000 */
[----:B------:R-:W-:Y:S02]  /*1620*/  ISETP.GT.U32.AND.EX P1, PT, R98, RZ, PT, P1 ;  /* 0x000000ff6200720c */ /* 0x000fe40003f24110 */
[----:B0-----:R-:W-:Y:S02]  /*1630*/  FMNMX R119, R108, R119, !PT ;  /* 0x000000776c777209 */ /* 0x001fe40007800000 */
[----:B------:R-:W-:Y:S02]  /*1640*/  FSEL R24, R28, -INF , !P6 ;  /* 0xff8000001c187808 */ /* 0x000fe40007000000 */
[-C--:B------:R-:W-:Y:S01]  /*1650*/  ISETP.GT.U32.AND P0, PT, R91, R10.reuse, PT ;  /* 0x0000000a5b00720c */ /* 0x080fe20003f04070 */
[----:B------:R-:W0:Y:S01]  /*1660*/  SHFL.BFLY PT, R98, R119, 0x1, 0x1f ;  /* 0x0c201f0077627f89 */ /* 0x000e2200000e0000 */
[----:B------:R-:W-:-:S02]  /*1670*/  ISETP.GT.U32.AND P2, PT, R121, R10, PT ;  /* 0x0000000a7900720c */ /* 0x000fc40003f44070 */
[----:B------:R-:W-:Y:S01]  /*1680*/  FSEL R28, R29, -INF , !P5 ;  /* 0xff8000001d1c7808 */ /* 0x000fe20006800000 */
[----:B------:R-:W-:Y:S01]  /*1690*/  FMUL R29, R32, UR12 ;  /* 0x0000000c201d7c20 */ /* 0x000fe20008400000 */
[----:B------:R-:W-:Y:S01]  /*16a0*/  FMNMX R91, R92, R25, !PT ;  /* 0x000000195c5b7209 */ /* 0x000fe20007800000 */
[----:B------:R-:W-:Y:S01]  /*16b0*/  FMUL R32, R33, UR12 ;  /* 0x0000000c21207c20 */ /* 0x000fe20008400000 */
[----:B------:R-:W-:Y:S01]  /*16c0*/  FMUL R33, R36, UR12 ;  /* 0x0000000c24217c20 */ /* 0x000fe20008400000 */
[----:B------:R-:W-:Y:S02]  /*16d0*/  ISETP.GT.U32.AND P3, PT, R123, R10, PT ;  /* 0x0000000a7b00720c */ /* 0x000fe40003f64070 */
[----:B------:R-:W-:Y:S02]  /*16e0*/  ISETP.GT.U32.AND.EX P2, PT, R102, RZ, PT, P2 ;  /* 0x000000ff6600720c */ /* 0x000fe40003f44120 */
[----:B------:R-:W-:Y:S01]  /*16f0*/  FMNMX R91, R24, R91, !PT ;  /* 0x0000005b185b7209 */ /* 0x000fe20007800000 */
[----:B------:R-:W-:Y:S01]  /*1700*/  FMUL R36, R37, UR12 ;  /* 0x0000000c25247c20 */ /* 0x000fe20008400000 */
[----:B------:R-:W-:Y:S01]  /*1710*/  FMUL R37, R40, UR12 ;  /* 0x0000000c28257c20 */ /* 0x000fe20008400000 */
[----:B------:R-:W-:-:S02]  /*1720*/  ISETP.GT.U32.AND.EX P3, PT, R104, RZ, PT, P3 ;  /* 0x000000ff6800720c */ /* 0x000fc40003f64130 */
[----:B------:R-:W-:Y:S02]  /*1730*/  FSEL R29, R29, -INF , !P1 ;  /* 0xff8000001d1d7808 */ /* 0x000fe40004800000 */
[----:B------:R-:W-:Y:S02]  /*1740*/  FSEL R33, R33, -INF , !P2 ;  /* 0xff80000021217808 */ /* 0x000fe40005000000 */
[----:B------:R-:W-:Y:S02]  /*1750*/  FMNMX R40, R28, R91, !PT ;  /* 0x0000005b1c287209 */ /* 0x000fe40007800000 */
[-C--:B------:R-:W-:Y:S02]  /*1760*/  ISETP.GT.U32.AND P4, PT, R99, R10.reuse, PT ;  /* 0x0000000a6300720c */ /* 0x080fe40003f84070 */
[----:B------:R-:W-:Y:S02]  /*1770*/  ISETP.GT.U32.AND P2, PT, R95, R10, PT ;  /* 0x0000000a5f00720c */ /* 0x000fe40003f44070 */
[----:B------:R-:W-:-:S02]  /*1780*/  FSEL R32, R32, -INF , !P3 ;  /* 0xff80000020207808 */ /* 0x000fc40005800000 */
[----:B------:R-:W-:Y:S02]  /*1790*/  FMNMX R91, R29, R40, !PT ;  /* 0x000000281d5b7209 */ /* 0x000fe40007800000 */
[----:B------:R-:W-:Y:S02]  /*17a0*/  ISETP.GT.U32.AND.EX P4, PT, R106, RZ, PT, P4 ;  /* 0x000000ff6a00720c */ /* 0x000fe40003f84140 */
[----:B------:R-:W-:Y:S02]  /*17b0*/  ISETP.GT.U32.AND.EX P2, PT, R90, RZ, PT, P2 ;  /* 0x000000ff5a00720c */ /* 0x000fe40003f44120 */
[----:B------:R-:W-:Y:S02]  /*17c0*/  FMNMX R40, R32, R91, !PT ;  /* 0x0000005b20287209 */ /* 0x000fe40007800000 */
[----:B------:R-:W-:Y:S02]  /*17d0*/  FSEL R36, R36, -INF , !P4 ;  /* 0xff80000024247808 */ /* 0x000fe40006000000 */
[----:B------:R-:W-:-:S02]  /*17e0*/  FSEL R37, R37, -INF , !P2 ;  /* 0xff80000025257808 */ /* 0x000fc40005000000 */
[-C--:B------:R-:W-:Y:S02]  /*17f0*/  ISETP.GT.U32.AND P6, PT, R97, R10.reuse, PT ;  /* 0x0000000a6100720c */ /* 0x080fe40003fc4070 */
[-C--:B------:R-:W-:Y:S02]  /*1800*/  ISETP.GT.U32.AND P5, PT, R101, R10.reuse, PT ;  /* 0x0000000a6500720c */ /* 0x080fe40003fa4070 */
[-C--:B------:R-:W-:Y:S02]  /*1810*/  ISETP.GT.U32.AND P1, PT, R103, R10.reuse, PT ;  /* 0x0000000a6700720c */ /* 0x080fe40003f24070 */
[-C--:B------:R-:W-:Y:S02]  /*1820*/  ISETP.GT.U32.AND P3, PT, R115, R10.reuse, PT ;  /* 0x0000000a7300720c */ /* 0x080fe40003f64070 */
[-C--:B------:R-:W-:Y:S02]  /*1830*/  ISETP.GT.U32.AND P4, PT, R93, R10.reuse, PT ;  /* 0x0000000a5d00720c */ /* 0x080fe40003f84070 */
[----:B------:R-:W-:-:S02]  /*1840*/  ISETP.GT.U32.AND P2, PT, R117, R10, PT ;  /* 0x0000000a7500720c */ /* 0x000fc40003f44070 */
[----:B------:R-:W-:Y:S02]  /*1850*/  FMNMX R91, R33, R40, !PT ;  /* 0x00000028215b7209 */ /* 0x000fe40007800000 */
[C---:B------:R-:W-:Y:S02]  /*1860*/  ISETP.GT.U32.AND.EX P6, PT, R90.reuse, RZ, PT, P6 ;  /* 0x000000ff5a00720c */ /* 0x040fe40003fc4160 */
[C---:B------:R-:W-:Y:S02]  /*1870*/  ISETP.GT.U32.AND.EX P5, PT, R90.reuse, RZ, PT, P5 ;  /* 0x000000ff5a00720c */ /* 0x040fe40003fa4150 */
[C---:B------:R-:W-:Y:S02]  /*1880*/  ISETP.GT.U32.AND.EX P0, PT, R90.reuse, RZ, PT, P0 ;  /* 0x000000ff5a00720c */ /* 0x040fe40003f04100 */
[C---:B------:R-:W-:Y:S02]  /*1890*/  ISETP.GT.U32.AND.EX P1, PT, R90.reuse, RZ, PT, P1 ;  /* 0x000000ff5a00720c */ /* 0x040fe40003f24110 */
[----:B------:R-:W-:-:S02]  /*18a0*/  ISETP.GT.U32.AND.EX P3, PT, R90, RZ, PT, P3 ;  /* 0x000000ff5a00720c */ /* 0x000fc40003f64130 */
[C---:B------:R-:W-:Y:S02]  /*18b0*/  ISETP.GT.U32.AND.EX P4, PT, R90.reuse, RZ, PT, P4 ;  /* 0x000000ff5a00720c */ /* 0x040fe40003f84140 */
[----:B------:R-:W-:Y:S01]  /*18c0*/  ISETP.GT.U32.AND.EX P2, PT, R90, RZ, PT, P2 ;  /* 0x000000ff5a00720c */ /* 0x000fe20003f44120 */
[----:B------:R-:W-:Y:S01]  /*18d0*/  FMUL R90, R41, UR12 ;  /* 0x0000000c295a7c20 */ /* 0x000fe20008400000 */
[----:B0-----:R-:W-:Y:S02]  /*18e0*/  FMNMX R119, R119, R98, !PT ;  /* 0x0000006277777209 */ /* 0x001fe40007800000 */
[----:B------:R-:W-:Y:S01]  /*18f0*/  FMNMX R40, R36, R91, !PT ;  /* 0x0000005b24287209 */ /* 0x000fe20007800000 */
[----:B------:R-:W-:Y:S01]  /*1900*/  FMUL R93, R44, UR12 ;  /* 0x0000000c2c5d7c20 */ /* 0x000fe20008400000 */
[----:B------:R-:W-:Y:S01]  /*1910*/  FMNMX R41, R119, R12, !PT ;  /* 0x0000000c77297209 */ /* 0x000fe20007800000 */
[----:B------:R-:W-:Y:S01]  /*1920*/  FMUL R102, R45, UR12 ;  /* 0x0000000c2d667c20 */ /* 0x000fe20008400000 */
[----:B------:R-:W-:-:S02]  /*1930*/  FSEL R90, R90, -INF , !P2 ;  /* 0xff8000005a5a7808 */ /* 0x000fc40005000000 */
[----:B------:R-:W-:Y:S01]  /*1940*/  FMNMX R45, R37, R40, !PT ;  /* 0x00000028252d7209 */ /* 0x000fe20007800000 */
[--C-:B------:R-:W-:Y:S01]  /*1950*/  FADD R40, R26, -R41.reuse ;  /* 0x800000291a287221 */ /* 0x100fe20000000000 */
[----:B------:R-:W-:Y:S02]  /*1960*/  FSEL R93, R93, -INF , !P4 ;  /* 0xff8000005d5d7808 */ /* 0x000fe40006000000 */
[----:B------:R-:W-:Y:S01]  /*1970*/  FMNMX R26, R90, R45, !PT ;  /* 0x0000002d5a1a7209 */ /* 0x000fe20007800000 */
[----:B------:R-:W-:Y:S01]  /*1980*/  FMUL R48, R48, UR12 ;  /* 0x0000000c30307c20 */ /* 0x000fe20008400000 */
[----:B------:R-:W-:Y:S02]  /*1990*/  FSEL R102, R102, -INF , !P3 ;  /* 0xff80000066667808 */ /* 0x000fe40005800000 */
[----:B------:R-:W-:Y:S01]  /*19a0*/  FMNMX R45, R93, R26, !PT ;  /* 0x0000001a5d2d7209 */ /* 0x000fe20007800000 */
[----:B------:R-:W-:Y:S01]  /*19b0*/  FMUL R104, R49, UR12 ;  /* 0x0000000c31687c20 */ /* 0x000fe20008400000 */
[----:B------:R-:W-:Y:S01]  /*19c0*/  FADD R27, R27, -R41 ;  /* 0x800000291b1b7221 */ /* 0x000fe20000000000 */
[----:B------:R-:W-:-:S02]  /*19d0*/  FSEL R26, R48, -INF , !P1 ;  /* 0xff800000301a7808 */ /* 0x000fc40004800000 */
[----:B------:R-:W-:Y:S01]  /*19e0*/  FMNMX R45, R102, R45, !PT ;  /* 0x0000002d662d7209 */ /* 0x000fe20007800000 */
[----:B------:R-:W-:Y:S01]  /*19f0*/  FMUL R98, R52, UR12 ;  /* 0x0000000c34627c20 */ /* 0x000fe20008400000 */
[----:B------:R-:W-:Y:S01]  /*1a00*/  FMUL R48, R27, 1.4426950216293334961 ;  /* 0x3fb8aa3b1b307820 */ /* 0x000fe20000400000 */
[----:B------:R-:W-:Y:S02]  /*1a10*/  FSEL R104, R104, -INF , !P0 ;  /* 0xff80000068687808 */ /* 0x000fe40004000000 */
[----:B------:R-:W-:Y:S01]  /*1a20*/  FMNMX R27, R26, R45, !PT ;  /* 0x0000002d1a1b7209 */ /* 0x000fe20007800000 */
[----:B------:R-:W-:Y:S01]  /*1a30*/  FMUL R100, R53, UR12 ;  /* 0x0000000c35647c20 */ /* 0x000fe20008400000 */
[----:B------:R-:W-:Y:S02]  /*1a40*/  FSEL R98, R98, -INF , !P5 ;  /* 0xff80000062627808 */ /* 0x000fe40006800000 */
[----:B------:R-:W-:Y:S02]  /*1a50*/  FMNMX R27, R104, R27, !PT ;  /* 0x0000001b681b7209 */ /* 0x000fe40007800000 */
[----:B------:R-:W-:-:S02]  /*1a60*/  FSEL R100, R100, -INF , !P6 ;  /* 0xff80000064647808 */ /* 0x000fc40007000000 */
[----:B------:R-:W-:Y:S01]  /*1a70*/  FMNMX R27, R98, R27, !PT ;  /* 0x0000001b621b7209 */ /* 0x000fe20007800000 */
[----:B------:R-:W-:-:S03]  /*1a80*/  FADD R31, R31, -R41 ;  /* 0x800000291f1f7221 */ /* 0x000fc60000000000 */
[----:B------:R-:W-:Y:S01]  /*1a90*/  FMNMX R27, R100, R27, !PT ;  /* 0x0000001b641b7209 */ /* 0x000fe20007800000 */
[----:B------:R-:W-:Y:S01]  /*1aa0*/  FMUL R49, R31, 1.4426950216293334961 ;  /* 0x3fb8aa3b1f317820 */ /* 0x000fe20000400000 */
[----:B------:R-:W-:-:S03]  /*1ab0*/  FADD R31, R34, -R41 ;  /* 0x80000029221f7221 */ /* 0x000fc60000000000 */
[----:B------:R-:W0:Y:S01]  /*1ac0*/  SHFL.BFLY PT, R34, R27, 0x2, 0x1f ;  /* 0x0c401f001b227f89 */ /* 0x000e2200000e0000 */
[----:B------:R-:W-:-:S04]  /*1ad0*/  FADD R30, R30, -R41 ;  /* 0x800000291e1e7221 */ /* 0x000fc80000000000 */
[----:B------:R-:W-:Y:S01]  /*1ae0*/  FMUL R53, R30, 1.4426950216293334961 ;  /* 0x3fb8aa3b1e357820 */ /* 0x000fe20000400000 */
[----:B------:R-:W-:Y:S01]  /*1af0*/  FADD R30, R42, -R41 ;  /* 0x800000292a1e7221 */ /* 0x000fe20000000000 */
[----:B0-----:R-:W-:-:S05]  /*1b00*/  FMNMX R34, R27, R34, !PT ;  /* 0x000000221b227209 */ /* 0x001fca0007800000 */
[----:B------:R-:W0:Y:S01]  /*1b10*/  SHFL.BFLY PT, R27, R34, 0x1, 0x1f ;  /* 0x0c201f00221b7f89 */ /* 0x000e2200000e0000 */
[----:B------:R-:W-:Y:S01]  /*1b20*/  FMUL R31, R31, 1.4426950216293334961 ;  /* 0x3fb8aa3b1f1f7820 */ /* 0x000fe20000400000 */
[----:B------:R-:W-:Y:S01]  /*1b30*/  FMUL R91, R30, 1.4426950216293334961 ;  /* 0x3fb8aa3b1e5b7820 */ /* 0x000fe20000400000 */
[--C-:B------:R-:W-:Y:S01]  /*1b40*/  FADD R30, R46, -R41.reuse ;  /* 0x800000292e1e7221 */ /* 0x100fe20000000000 */
[----:B------:R-:W-:Y:S01]  /*1b50*/  MUFU.EX2 R45, R48 ;  /* 0x00000030002d7308 */ /* 0x000fe20000000800 */
[----:B------:R-:W-:-:S07]  /*1b60*/  FADD R55, R55, -R41 ;  /* 0x8000002937377221 */ /* 0x000fce0000000000 */
[----:B------:R1:W-:Y:S02]  /*1b70*/  MUFU.EX2 R48, R31 ;  /* 0x0000001f00307308 */ /* 0x0003e40000000800 */
[----:B-1----:R-:W-:Y:S01]  /*1b80*/  FMUL R31, R30, 1.4426950216293334961 ;  /* 0x3fb8aa3b1e1f7820 */ /* 0x002fe20000400000 */
[----:B------:R-:W-:Y:S01]  /*1b90*/  FADD R30, R43, -R41 ;  /* 0x800000292b1e7221 */ /* 0x000fe20000000000 */
[----:B0-----:R-:W-:-:S04]  /*1ba0*/  FMNMX R27, R34, R27, !PT ;  /* 0x0000001b221b7209 */ /* 0x001fc80007800000 */
[----:B------:R0:W-:Y:S01]  /*1bb0*/  MUFU.EX2 R43, R31 ;  /* 0x0000001f002b7308 */ /* 0x0001e20000000800 */
[----:B------:R-:W-:Y:S01]  /*1bc0*/  FADD R35, R35, -R41 ;  /* 0x8000002923237221 */ /* 0x000fe20000000000 */
[----:B--2---:R1:W-:Y:S01]  /*1bd0*/  STS.U16 [R78+UR6+0x800], R109 ;  /* 0x0008006d4e007988 */ /* 0x0043e20008000406 */
[----:B0-----:R-:W-:Y:S01]  /*1be0*/  FMUL R31, R55, 1.4426950216293334961 ;  /* 0x3fb8aa3b371f7820 */ /* 0x001fe20000400000 */
[----:B------:R-:W-:Y:S02]  /*1bf0*/  FMNMX R55, R27, R88, !PT ;  /* 0x000000581b377209 */ /* 0x000fe40007800000 */
[----:B---3--:R-:W-:Y:S01]  /*1c00*/  STS.U16 [R78+UR6+0xc00], R113 ;  /* 0x000c00714e007988 */ /* 0x008fe20008000406 */
[----:B------:R-:W-:Y:S02]  /*1c10*/  FADD R12, -R41, R12 ;  /* 0x0000000c290c7221 */ /* 0x000fe40000000100 */
[--C-:B------:R-:W-:Y:S01]  /*1c20*/  FADD R24, R24, -R55.reuse ;  /* 0x8000003718187221 */ /* 0x100fe20000000000 */
[----:B------:R-:W-:Y:S01]  /*1c30*/  FADD R92, R92, -R55 ;  /* 0x800000375c5c7221 */ /* 0x000fe20000000000 */
[----:B----4-:R-:W-:Y:S01]  /*1c40*/  STS.U16 [R80+UR6+0x900], R89 ;  /* 0x0009005950007988 */ /* 0x010fe20008000406 */
[----:B------:R-:W-:Y:S01]  /*1c50*/  FMUL R35, R35, 1.4426950216293334961 ;  /* 0x3fb8aa3b23237820 */ /* 0x000fe20000400000 */
[----:B------:R-:W-:-:S02]  /*1c60*/  FADD R38, R38, -R41 ;  /* 0x8000002926267221 */ /* 0x000fc40000000000 */
[----:B-----5:R-:W-:Y:S01]  /*1c70*/  STS.U16 [R80+UR6+0xd00], R111 ;  /* 0x000d006f50007988 */ /* 0x020fe20008000406 */
[----:B------:R-:W-:Y:S01]  /*1c80*/  FADD R25, R25, -R55 ;  /* 0x8000003719197221 */ /* 0x000fe20000000000 */
[----:B------:R-:W-:Y:S02]  /*1c90*/  FMUL R24, R24, 1.4426950216293334961 ;  /* 0x3fb8aa3b18187820 */ /* 0x000fe40000400000 */
[----:B------:R-:W-:Y:S01]  /*1ca0*/  STS.U16 [R81+UR6+0xa00], R96 ;  /* 0x000a006051007988 */ /* 0x000fe20008000406 */
[----:B------:R-:W-:-:S03]  /*1cb0*/  FMUL R97, R12, 1.4426950216293334961 ;  /* 0x3fb8aa3b0c617820 */ /* 0x000fc60000400000 */
[----:B------:R-:W-:Y:S01]  /*1cc0*/  STS.U16 [R81+UR6+0xe00], R94 ;  /* 0x000e005e51007988 */ /* 0x000fe20008000406 */
[----:B------:R0:W-:Y:S03]  /*1cd0*/  MUFU.EX2 R44, R35 ;  /* 0x00000023002c7308 */ /* 0x0001e60000000800 */
[----:B------:R-:W-:Y:S01]  /*1ce0*/  STS.U16 [R82+UR6+0xb00], R107 ;  /* 0x000b006b52007988 */ /* 0x000fe20008000406 */
[----:B------:R-:W-:-:S03]  /*1cf0*/  FMUL R12, R92, 1.4426950216293334961 ;  /* 0x3fb8aa3b5c0c7820 */ /* 0x000fc60000400000 */
[----:B------:R-:W-:Y:S01]  /*1d00*/  STS.U16 [R82+UR6+0xf00], R105 ;  /* 0x000f006952007988 */ /* 0x000fe20008000406 */
[----:B------:R-:W-:Y:S01]  /*1d10*/  FMUL R38, R38, 1.4426950216293334961 ;  /* 0x3fb8aa3b26267820 */ /* 0x000fe20000400000 */
[----:B------:R2:W-:Y:S06]  /*1d20*/  MEMBAR.ALL.CTA ;  /* 0x0000000000007992 */ /* 0x0005ec0000008000 */
[----:B--2---:R-:W2:Y:S01]  /*1d30*/  FENCE.VIEW.ASYNC.S ;  /* 0x00000000000073c6 */ /* 0x004ea20000000000 */
[----:B0-----:R-:W-:Y:S01]  /*1d40*/  FMUL R35, R30, 1.4426950216293334961 ;  /* 0x3fb8aa3b1e237820 */ /* 0x001fe20000400000 */
[----:B------:R-:W-:Y:S01]  /*1d50*/  FMUL R25, R25, 1.4426950216293334961 ;  /* 0x3fb8aa3b19197820 */ /* 0x000fe20000400000 */
[----:B------:R0:W-:Y:S01]  /*1d60*/  MUFU.EX2 R92, R24 ;  /* 0x00000018005c7308 */ /* 0x0001e20000000800 */
[--C-:B------:R-:W-:Y:S01]  /*1d70*/  FADD R39, R39, -R41.reuse ;  /* 0x8000002927277221 */ /* 0x100fe20000000000 */
[----:B------:R-:W-:-:S03]  /*1d80*/  FADD R30, R50, -R41 ;  /* 0x80000029321e7221 */ /* 0x000fc60000000000 */
[----:B------:R-:W-:Y:S01]  /*1d90*/  FMUL R39, R39, 1.4426950216293334961 ;  /* 0x3fb8aa3b27277820 */ /* 0x000fe20000400000 */
[----:B0-----:R-:W-:Y:S02]  /*1da0*/  FADD R24, R90, -R55 ;  /* 0x800000375a187221 */ /* 0x001fe40000000000 */
[----:B------:R0:W-:Y:S08]  /*1db0*/  MUFU.EX2 R42, R38 ;  /* 0x00000026002a7308 */ /* 0x0001f00000000800 */
[----:B------:R3:W-:Y:S01]  /*1dc0*/  MUFU.EX2 R99, R25 ;  /* 0x0000001900637308 */ /* 0x0007e20000000800 */
[----:B0-----:R-:W-:Y:S01]  /*1dd0*/  FMUL R38, R30, 1.4426950216293334961 ;  /* 0x3fb8aa3b1e267820 */ /* 0x001fe20000400000 */
[----:B------:R-:W-:Y:S01]  /*1de0*/  FADD R30, R47, -R41 ;  /* 0x800000292f1e7221 */ /* 0x000fe20000000000 */
[----:B---3--:R-:W-:Y:S01]  /*1df0*/  FMUL R25, R24, 1.4426950216293334961 ;  /* 0x3fb8aa3b18197820 */ /* 0x008fe20000400000 */
[----:B------:R-:W-:-:S04]  /*1e00*/  FADD R24, R93, -R55 ;  /* 0x800000375d187221 */ /* 0x000fc80000000000 */
[----:B------:R0:W-:Y:S01]  /*1e10*/  MUFU.EX2 R46, R39 ;  /* 0x00000027002e7308 */ /* 0x0001e20000000800 */
[----:B------:R-:W-:Y:S01]  /*1e20*/  FMUL R27, R24, 1.4426950216293334961 ;  /* 0x3fb8aa3b181b7820 */ /* 0x000fe20000400000 */
[--C-:B------:R-:W-:Y:S01]  /*1e30*/  FADD R24, R102, -R55.reuse ;  /* 0x8000003766187221 */ /* 0x100fe20000000000 */
[----:B------:R-:W-:Y:S01]  /*1e40*/  FADD R98, R98, -R55 ;  /* 0x8000003762627221 */ /* 0x000fe20000000000 */
[----:B0-----:R-:W-:Y:S01]  /*1e50*/  FMUL R39, R30, 1.4426950216293334961 ;  /* 0x3fb8aa3b1e277820 */ /* 0x001fe20000400000 */
[----:B------:R-:W-:-:S03]  /*1e60*/  FADD R30, R51, -R41 ;  /* 0x80000029331e7221 */ /* 0x000fc60000000000 */
[----:B------:R0:W-:Y:S01]  /*1e70*/  MUFU.EX2 R93, R25 ;  /* 0x00000019005d7308 */ /* 0x0001e20000000800 */
[----:B------:R-:W-:Y:S01]  /*1e80*/  FMUL R117, R24, 1.4426950216293334961 ;  /* 0x3fb8aa3b18757820 */ /* 0x000fe20000400000 */
[----:B------:R-:W-:Y:S01]  /*1e90*/  FADD R28, R28, -R55 ;  /* 0x800000371c1c7221 */ /* 0x000fe20000000000 */
[----:B------:R-:W-:Y:S01]  /*1ea0*/  FMUL R52, R30, 1.4426950216293334961 ;  /* 0x3fb8aa3b1e347820 */ /* 0x000fe20000400000 */
[----:B------:R-:W-:Y:S01]  /*1eb0*/  FADD R30, R54, -R41 ;  /* 0x80000029361e7221 */ /* 0x000fe20000000000 */
[--C-:B------:R-:W-:Y:S01]  /*1ec0*/  FADD R29, R29, -R55.reuse ;  /* 0x800000371d1d7221 */ /* 0x100fe20000000000 */
[--C-:B------:R-:W-:Y:S01]  /*1ed0*/  FADD R32, R32, -R55.reuse ;  /* 0x8000003720207221 */ /* 0x100fe20000000000 */
[--C-:B------:R-:W-:Y:S01]  /*1ee0*/  FADD R33, R33, -R55.reuse ;  /* 0x8000003721217221 */ /* 0x100fe20000000000 */
[----:B0-----:R-:W-:Y:S01]  /*1ef0*/  FADD R25, -R55, R88 ;  /* 0x0000005837197221 */ /* 0x001fe20000000100 */
[--C-:B------:R-:W-:Y:S01]  /*1f00*/  FADD R36, R36, -R55.reuse ;  /* 0x8000003724247221 */ /* 0x100fe20000000000 */
[--C-:B------:R-:W-:Y:S01]  /*1f10*/  FADD R37, R37, -R55.reuse ;  /* 0x8000003725257221 */ /* 0x100fe20000000000 */
[--C-:B------:R-:W-:Y:S01]  /*1f20*/  FADD R26, R26, -R55.reuse ;  /* 0x800000371a1a7221 */ /* 0x100fe20000000000 */
[--C-:B------:R-:W-:Y:S01]  /*1f30*/  FADD R24, R104, -R55.reuse ;  /* 0x8000003768187221 */ /* 0x100fe20000000000 */
[----:B------:R-:W-:Y:S01]  /*1f40*/  FADD R100, R100, -R55 ;  /* 0x8000003764647221 */ /* 0x000fe20000000000 */
[----:B------:R-:W-:Y:S01]  /*1f50*/  FMUL R40, R40, 1.4426950216293334961 ;  /* 0x3fb8aa3b28287820 */ /* 0x000fe20000400000 */
        /* <DEDUP_REMOVED lines=12> */
[----:B------:R-:W0:Y:S08]  /*2020*/  MUFU.EX2 R97, R97 ;  /* 0x0000006100617308 */ /* 0x000e300000000800 */
[----:B------:R-:W3:Y:S08]  /*2030*/  MUFU.EX2 R121, R25 ;  /* 0x0000001900797308 */ /* 0x000ef00000000800 */
[----:B------:R-:W4:Y:S08]  /*2040*/  MUFU.EX2 R40, R40 ;  /* 0x0000002800287308 */ /* 0x000f300000000800 */
[----:B------:R-:W5:Y:S08]  /*2050*/  MUFU.EX2 R49, R49 ;  /* 0x0000003100317308 */ /* 0x000f700000000800 */
[----:B------:R-:W-:Y:S08]  /*2060*/  MUFU.EX2 R53, R53 ;  /* 0x0000003500357308 */ /* 0x000ff00000000800 */
[----:B------:R-:W-:Y:S08]  /*2070*/  MUFU.EX2 R91, R91 ;  /* 0x0000005b005b7308 */ /* 0x000ff00000000800 */
[----:B------:R-:W-:Y:S08]  /*2080*/  MUFU.EX2 R50, R35 ;  /* 0x0000002300327308 */ /* 0x000ff00000000800 */
[----:B------:R-:W-:Y:S08]  /*2090*/  MUFU.EX2 R47, R38 ;  /* 0x00000026002f7308 */ /* 0x000ff00000000800 */
[----:B------:R-:W-:Y:S08]  /*20a0*/  MUFU.EX2 R51, R39 ;  /* 0x0000002700337308 */ /* 0x000ff00000000800 */
[----:B------:R-:W-:Y:S08]  /*20b0*/  MUFU.EX2 R52, R52 ;  /* 0x0000003400347308 */ /* 0x000ff00000000800 */
[----:B------:R-:W-:Y:S08]  /*20c0*/  MUFU.EX2 R54, R31 ;  /* 0x0000001f00367308 */ /* 0x000ff00000000800 */
[----:B------:R-:W-:Y:S08]  /*20d0*/  MUFU.EX2 R95, R30 ;  /* 0x0000001e005f7308 */ /* 0x000ff00000000800 */
[----:B------:R-:W2:Y:S08]  /*20e0*/  MUFU.EX2 R12, R12 ;  /* 0x0000000c000c7308 */ /* 0x000eb00000000800 */
[----:B------:R-:W2:Y:S08]  /*20f0*/  MUFU.EX2 R101, R28 ;  /* 0x0000001c00657308 */ /* 0x000eb00000000800 */
[----:B------:R-:W-:Y:S08]  /*2100*/  MUFU.EX2 R103, R29 ;  /* 0x0000001d00677308 */ /* 0x000ff00000000800 */
[----:B------:R-:W2:Y:S08]  /*2110*/  MUFU.EX2 R106, R32 ;  /* 0x00000020006a7308 */ /* 0x000eb00000000800 */
[----:B------:R-:W-:Y:S08]  /*2120*/  MUFU.EX2 R108, R33 ;  /* 0x00000021006c7308 */ /* 0x000ff00000000800 */
[----:B------:R-:W2:Y:S08]  /*2130*/  MUFU.EX2 R115, R36 ;  /* 0x0000002400737308 */ /* 0x000eb00000000800 */
[----:B------:R-:W2:Y:S08]  /*2140*/  MUFU.EX2 R90, R37 ;  /* 0x00000025005a7308 */ /* 0x000eb00000000800 */
[----:B------:R5:W-:Y:S08]  /*2150*/  MUFU.EX2 R102, R27 ;  /* 0x0000001b00667308 */ /* 0x000bf00000000800 */
[----:B------:R-:W2:Y:S08]  /*2160*/  MUFU.EX2 R117, R117 ;  /* 0x0000007500757308 */ /* 0x000eb00000000800 */
[----:B------:R-:W-:Y:S08]  /*2170*/  MUFU.EX2 R104, R26 ;  /* 0x0000001a00687308 */ /* 0x000ff00000000800 */
[----:B------:R2:W2:Y:S08]  /*2180*/  MUFU.EX2 R119, R24 ;  /* 0x0000001800777308 */ /* 0x0004b00000000800 */
[----:B------:R-:W-:Y:S08]  /*2190*/  MUFU.EX2 R88, R88 ;  /* 0x0000005800587308 */ /* 0x000ff00000000800 */
[----:B-1----:R-:W1:Y:S01]  /*21a0*/  MUFU.EX2 R109, R100 ;  /* 0x00000064006d7308 */ /* 0x002e620000000800 */
[-C--:B0-----:R-:W-:Y:S01]  /*21b0*/  FMUL R58, R58, R97.reuse ;  /* 0x000000613a3a7220 */ /* 0x081fe20000400000 */
[-C--:B------:R-:W-:Y:S01]  /*21c0*/  FMUL R59, R59, R97.reuse ;  /* 0x000000613b3b7220 */ /* 0x080fe20000400000 */
[-C--:B------:R-:W-:Y:S01]  /*21d0*/  FMUL R62, R62, R97.reuse ;  /* 0x000000613e3e7220 */ /* 0x080fe20000400000 */
[----:B------:R-:W-:Y:S01]  /*21e0*/  FMUL R63, R63, R97 ;  /* 0x000000613f3f7220 */ /* 0x000fe20000400000 */
[-C--:B---3--:R-:W-:Y:S01]  /*21f0*/  FMUL R56, R56, R121.reuse ;  /* 0x0000007938387220 */ /* 0x088fe20000400000 */
[-C--:B------:R-:W-:Y:S01]  /*2200*/  FMUL R57, R57, R121.reuse ;  /* 0x0000007939397220 */ /* 0x080fe20000400000 */
[-C--:B------:R-:W-:Y:S01]  /*2210*/  FMUL R60, R60, R121.reuse ;  /* 0x000000793c3c7220 */ /* 0x080fe20000400000 */
[----:B------:R-:W-:Y:S01]  /*2220*/  FMUL R61, R61, R121 ;  /* 0x000000793d3d7220 */ /* 0x000fe20000400000 */
[----:B----4-:R-:W-:-:S02]  /*2230*/  F2FP.BF16.F32.PACK_AB R25, R45, R40 ;  /* 0x000000282d19723e */ /* 0x010fc400000010ff */
[----:B-----5:R-:W-:Y:S02]  /*2240*/  F2FP.BF16.F32.PACK_AB R27, R49, R44 ;  /* 0x0000002c311b723e */ /* 0x020fe400000010ff */
[----:B--2---:R-:W-:Y:S02]  /*2250*/  F2FP.BF16.F32.PACK_AB R24, R99, R12 ;  /* 0x0000000c6318723e */ /* 0x004fe400000010ff */
[----:B------:R-:W-:Y:S02]  /*2260*/  F2FP.BF16.F32.PACK_AB R26, R101, R92 ;  /* 0x0000005c651a723e */ /* 0x000fe400000010ff */
[----:B------:R-:W-:Y:S02]  /*2270*/  F2FP.BF16.F32.PACK_AB R28, R106, R103 ;  /* 0x000000676a1c723e */ /* 0x000fe400000010ff */
[----:B------:R-:W-:Y:S02]  /*2280*/  F2FP.BF16.F32.PACK_AB R29, R53, R48 ;  /* 0x00000030351d723e */ /* 0x000fe400000010ff */
[----:B------:R-:W-:-:S02]  /*2290*/  F2FP.BF16.F32.PACK_AB R30, R115, R108 ;  /* 0x0000006c731e723e */ /* 0x000fc400000010ff */
[----:B------:R-:W-:Y:S02]  /*22a0*/  F2FP.BF16.F32.PACK_AB R31, R91, R42 ;  /* 0x0000002a5b1f723e */ /* 0x000fe400000010ff */
[----:B------:R-:W-:Y:S02]  /*22b0*/  F2FP.BF16.F32.PACK_AB R32, R93, R90 ;  /* 0x0000005a5d20723e */ /* 0x000fe400000010ff */
[----:B------:R-:W-:Y:S02]  /*22c0*/  F2FP.BF16.F32.PACK_AB R33, R43, R46 ;  /* 0x0000002e2b21723e */ /* 0x000fe400000010ff */
[----:B------:R-:W-:Y:S02]  /*22d0*/  F2FP.BF16.F32.PACK_AB R34, R117, R102 ;  /* 0x000000667522723e */ /* 0x000fe400000010ff */
[----:B------:R-:W-:Y:S02]  /*22e0*/  F2FP.BF16.F32.PACK_AB R35, R47, R50 ;  /* 0x000000322f23723e */ /* 0x000fe400000010ff */
[----:B------:R-:W-:-:S02]  /*22f0*/  F2FP.BF16.F32.PACK_AB R36, R119, R104 ;  /* 0x000000687724723e */ /* 0x000fc400000010ff */
[----:B------:R-:W-:Y:S02]  /*2300*/  F2FP.BF16.F32.PACK_AB R37, R52, R51 ;  /* 0x000000333425723e */ /* 0x000fe400000010ff */
[----:B-1----:R-:W-:Y:S02]  /*2310*/  F2FP.BF16.F32.PACK_AB R38, R109, R88 ;  /* 0x000000586d26723e */ /* 0x002fe400000010ff */
[----:B------:R-:W-:Y:S01]  /*2320*/  F2FP.BF16.F32.PACK_AB R39, R95, R54 ;  /* 0x000000365f27723e */ /* 0x000fe200000010ff */
[----:B------:R-:W-:Y:S06]  /*2330*/  BAR.SYNC.DEFER_BLOCKING 0x0 ;  /* 0x0000000000007b1d */ /* 0x000fec0000010000 */
[----:B------:R-:W-:Y:S01]  /*2340*/  UMOV UR11, 0x40000040 ;  /* 0x40000040000b7882 */ /* 0x000fe20000000000 */
[----:B------:R-:W-:-:S06]  /*2350*/  WARPGROUP.ARRIVE ;  /* 0x00000000000079c5 */ /* 0x000fcc0000000000 */
[----:B------:R-:W-:Y:S01]  /*2360*/  HGMMA.64x16x16.F32.BF16 R56, R24, gdesc[UR8], R56 ;  /* 0x0020000818387df0 */ /* 0x000fe20008701838 */
[----:B------:R-:W-:Y:S01]  /*2370*/  FADD R99, R12, R99 ;  /* 0x000000630c637221 */ /* 0x000fe20000000000 */
[----:B------:R-:W-:-:S03]  /*2380*/  FADD R45, R40, R45 ;  /* 0x0000002d282d7221 */ /* 0x000fc60000000000 */
[----:B------:R-:W-:Y:S01]  /*2390*/  FADD R92, R92, R99 ;  /* 0x000000635c5c7221 */ /* 0x000fe20000000000 */
[----:B------:R-:W-:-:S03]  /*23a0*/  FADD R44, R44, R45 ;  /* 0x0000002d2c2c7221 */ /* 0x000fc60000000000 */
[----:B------:R-:W-:Y:S01]  /*23b0*/  FADD R92, R101, R92 ;  /* 0x0000005c655c7221 */ /* 0x000fe20000000000 */
[----:B------:R-:W-:-:S03]  /*23c0*/  FADD R49, R49, R44 ;  /* 0x0000002c31317221 */ /* 0x000fc60000000000 */
[----:B------:R-:W-:Y:S01]  /*23d0*/  FADD R103, R103, R92 ;  /* 0x0000005c67677221 */ /* 0x000fe20000000000 */
[----:B------:R-:W-:Y:S01]  /*23e0*/  FADD R48, R48, R49 ;  /* 0x0000003130307221 */ /* 0x000fe20000000000 */
[----:B------:R-:W-:Y:S02]  /*23f0*/  HGMMA.64x16x16.F32.BF16 R56, R28, gdesc[UR16], R56 ;  /* 0x002000101c387df0 */ /* 0x000fe40008701838 */
[----:B------:R-:W-:Y:S01]  /*2400*/  FADD R103, R106, R103 ;  /* 0x000000676a677221 */ /* 0x000fe20000000000 */
[----:B------:R-:W-:-:S03]  /*2410*/  FADD R53, R53, R48 ;  /* 0x0000003035357221 */ /* 0x000fc60000000000 */
        /* <DEDUP_REMOVED lines=13> */
[----:B------:R-:W-:Y:S01]  /*24f0*/  HGMMA.64x16x16.F32.BF16 R56, R32, gdesc[UR20], R56 ;  /* 0x0020001420387df0 */ /* 0x000fe20008701838 */
[----:B------:R-:W-:Y:S02]  /*2500*/  FADD R51, R51, R50 ;  /* 0x0000003233337221 */ /* 0x000fe40000000000 */
[----:B------:R-:W-:Y:S02]  /*2510*/  FADD R119, R119, R104 ;  /* 0x0000006877777221 */ /* 0x000fe40000000000 */
[----:B------:R-:W-:Y:S02]  /*2520*/  FADD R51, R52, R51 ;  /* 0x0000003334337221 */ /* 0x000fe40000000000 */
[----:B------:R-:W-:Y:S02]  /*2530*/  FADD R88, R88, R119 ;  /* 0x0000007758587221 */ /* 0x000fe40000000000 */
[----:B------:R-:W-:-:S02]  /*2540*/  FADD R54, R54, R51 ;  /* 0x0000003336367221 */ /* 0x000fc40000000000 */
[----:B------:R-:W-:Y:S02]  /*2550*/  FADD R88, R109, R88 ;  /* 0x000000586d587221 */ /* 0x000fe40000000000 */
[----:B------:R-:W-:-:S03]  /*2560*/  FADD R54, R95, R54 ;  /* 0x000000365f367221 */ /* 0x000fc60000000000 */
[----:B------:R-:W0:Y:S04]  /*2570*/  SHFL.BFLY PT, R43, R88, 0x2, 0x1f ;  /* 0x0c401f00582b7f89 */ /* 0x000e2800000e0000 */
[----:B------:R-:W1:Y:S01]  /*2580*/  SHFL.BFLY PT, R45, R54, 0x2, 0x1f ;  /* 0x0c401f00362d7f89 */ /* 0x000e6200000e0000 */
[----:B------:R-:W-:Y:S01]  /*2590*/  UIADD3 UR4, UP0, UR4, 0x40, URZ ;  /* 0x0000004004047890 */ /* 0x000fe2000ff1e03f */
[----:B------:R-:W-:Y:S01]  /*25a0*/  HGMMA.64x16x16.F32.BF16 R56, R36, gdesc[UR24], R56, gsb0 ;  /* 0x0020001824387df0 */ /* 0x000fe20008001838 */
[----:B0-----:R-:W-:Y:S01]  /*25b0*/  FADD R43, R88, R43 ;  /* 0x0000002b582b7221 */ /* 0x001fe20000000000 */
[----:B-1----:R-:W-:Y:S01]  /*25c0*/  FADD R45, R54, R45 ;  /* 0x0000002d362d7221 */ /* 0x002fe20000000000 */
[----:B------:R-:W-:-:S03]  /*25d0*/  UIADD3.X UR5, URZ, UR5, URZ, UP0, !UPT ;  /* 0x000000053f057290 */ /* 0x000fc600087fe43f */
[----:B------:R-:W0:Y:S04]  /*25e0*/  SHFL.BFLY PT, R12, R43, 0x1, 0x1f ;  /* 0x0c201f002b0c7f89 */ /* 0x000e2800000e0000 */
[----:B------:R-:W1:Y:S01]  /*25f0*/  SHFL.BFLY PT, R40, R45, 0x1, 0x1f ;  /* 0x0c201f002d287f89 */ /* 0x000e6200000e0000 */
[----:B------:R-:W-:Y:S01]  /*2600*/  IMAD.U32 R42, RZ, RZ, UR5 ;  /* 0x00000005ff2a7e24 */ /* 0x000fe2000f8e00ff */
[----:B------:R-:W-:-:S04]  /*2610*/  ISETP.LE.U32.AND P0, PT, R83, UR4, PT ;  /* 0x0000000453007c0c */ /* 0x000fc8000bf03070 */
[----:B------:R-:W-:Y:S01]  /*2620*/  ISETP.GE.U32.AND.EX P0, PT, R42, RZ, PT, P0 ;  /* 0x000000ff2a00720c */ /* 0x000fe20003f06100 */
[----:B------:R-:W-:Y:S02]  /*2630*/  IMAD R85, R13, 0x40, R85 ;  /* 0x000000400d557824 */ /* 0x000fe400078e0255 */
[----:B------:R-:W-:Y:S02]  /*2640*/  IMAD R87, R11, 0x40, R87 ;  /* 0x000000400b577824 */ /* 0x000fe400078e0257 */
[----:B------:R-:W-:Y:S02]  /*2650*/  IMAD.MOV.U32 R88, RZ, RZ, R55 ;  /* 0x000000ffff587224 */ /* 0x000fe400078e0037 */
[----:B0-----:R-:W-:Y:S01]  /*2660*/  FADD R12, R43, R12 ;  /* 0x0000000c2b0c7221 */ /* 0x001fe20000000000 */
[----:B-1----:R-:W-:-:S03]  /*2670*/  FADD R40, R45, R40 ;  /* 0x000000282d287221 */ /* 0x002fc60000000000 */
[----:B------:R-:W-:Y:S01]  /*2680*/  FFMA R86, R121, R86, R12 ;  /* 0x0000005679567223 */ /* 0x000fe2000000000c */
[----:B------:R-:W-:Y:S02]  /*2690*/  IMAD.MOV.U32 R12, RZ, RZ, R41 ;  /* 0x000000ffff0c7224 */ /* 0x000fe400078e0029 */
[----:B------:R-:W-:Y:S01]  /*26a0*/  FFMA R84, R97, R84, R40 ;  /* 0x0000005461547223 */ /* 0x000fe20000000028 */
[----:B------:R-:W-:Y:S02]  /*26b0*/  WARPGROUP.DEPBAR.LE gsb0, 0x0 ;  /* 0x00008000000079c5 */ /* 0x000fe40000010000 */
[----:B------:R-:W-:Y:S05]  /*26c0*/  @!P0 BRA `(.L_x_1) ;  /* 0xffffffe400308947 */ /* 0x000fea000383ffff */
.L_x_0:
[----:B------:R-:W-:Y:S01]  /*26d0*/  FMUL R2, R63, 0.25 ;  /* 0x3e8000003f027820 */ /* 0x000fe20000400000 */
[----:B0-----:R-:W-:Y:S01]  /*26e0*/  FMUL R3, R62, 0.25 ;  /* 0x3e8000003e037820 */ /* 0x001fe20000400000 */
[----:B------:R-:W-:Y:S01]  /*26f0*/  FSETP.GT.AND P0, PT, |R84|, 8.50705917302346158658e+37, PT ;  /* 0x7e8000005400780b */ /* 0x000fe20003f04200 */
[----:B------:R-:W-:Y:S01]  /*2700*/  FMUL R4, R59, 0.25 ;  /* 0x3e8000003b047820 */ /* 0x000fe20000400000 */
[----:B------:R-:W-:Y:S01]  /*2710*/  FSETP.GT.AND P1, PT, |R86|, 8.50705917302346158658e+37, PT ;  /* 0x7e8000005600780b */ /* 0x000fe20003f24200 */
[----:B------:R-:W-:Y:S01]  /*2720*/  FMUL R5, R56, 0.25 ;  /* 0x3e80000038057820 */ /* 0x000fe20000400000 */
[----:B------:R-:W-:Y:S01]  /*2730*/  FSEL R12, R2, R63, P0 ;  /* 0x0000003f020c7208 */ /* 0x000fe20000000000 */
[----:B------:R-:W-:Y:S01]  /*2740*/  FMUL R2, R61, 0.25 ;  /* 0x3e8000003d027820 */ /* 0x000fe20000400000 */
[----:B------:R-:W-:Y:S01]  /*2750*/  FSEL R62, R3, R62, P0 ;  /* 0x0000003e033e7208 */ /* 0x000fe20000000000 */
[----:B------:R-:W-:Y:S01]  /*2760*/  FMUL R3, R58, 0.25 ;  /* 0x3e8000003a037820 */ /* 0x000fe20000400000 */
[----:B------:R-:W-:Y:S01]  /*2770*/  LOP3.LUT R6, R79, 0x7, RZ, 0xc0, !PT ;  /* 0x000000074f067812 */ /* 0x000fe200078ec0ff */
[----:B------:R-:W-:Y:S01]  /*2780*/  BAR.SYNC.DEFER_BLOCKING 0x0 ;  /* 0x0000000000007b1d */ /* 0x000fe20000010000 */
[----:B------:R-:W-:Y:S01]  /*2790*/  FSEL R14, R2, R61, P1 ;  /* 0x0000003d020e7208 */ /* 0x000fe20000800000 */
[----:B------:R-:W-:Y:S01]  /*27a0*/  FMUL R2, R57, 0.25 ;  /* 0x3e80000039027820 */ /* 0x000fe20000400000 */
[----:B------:R-:W-:Y:S01]  /*27b0*/  FSEL R58, R3, R58, P0 ;  /* 0x0000003a033a7208 */ /* 0x000fe20000000000 */
[----:B------:R-:W-:Y:S01]  /*27c0*/  FMUL R3, R60, 0.25 ;  /* 0x3e8000003c037820 */ /* 0x000fe20000400000 */
[----:B------:R-:W-:-:S03]  /*27d0*/  FSETP.GEU.AND P2, PT, R86, 1.175494350822287508e-38, PT ;  /* 0x008000005600780b */ /* 0x000fc60003f4e000 */
[----:B------:R-:W0:Y:S01]  /*27e0*/  LDC.64 R26, c[0x0][0x228] ;  /* 0x00008a00ff1a7b82 */ /* 0x000e220000000a00 */
[----:B------:R-:W-:Y:S01]  /*27f0*/  FSEL R18, R2, R57, P1 ;  /* 0x0000003902127208 */ /* 0x000fe20000800000 */
[----:B------:R-:W-:Y:S01]  /*2800*/  FMUL R2, R86, 8388608 ;  /* 0x4b00000056027820 */ /* 0x000fe20000400000 */
[----:B------:R-:W-:Y:S01]  /*2810*/  FSEL R60, R3, R60, P1 ;  /* 0x0000003c033c7208 */ /* 0x000fe20000800000 */
[C---:B------:R-:W-:Y:S01]  /*2820*/  FMUL R3, R84.reuse, 8388608 ;  /* 0x4b00000054037820 */ /* 0x040fe20000400000 */
[----:B------:R-:W-:Y:S01]  /*2830*/  FSETP.GEU.AND P3, PT, R84, 1.175494350822287508e-38, PT ;  /* 0x008000005400780b */ /* 0x000fe20003f6e000 */
[----:B------:R-:W-:Y:S01]  /*2840*/  ULDC.64 UR4, c[0x0][0x270] ;  /* 0x00009c0000047ab9 */ /* 0x000fe20000000a00 */
[----:B------:R-:W-:Y:S01]  /*2850*/  FSEL R16, R4, R59, P0 ;  /* 0x0000003b04107208 */ /* 0x000fe20000000000 */
[----:B------:R-:W-:Y:S01]  /*2860*/  IMAD.SHL.U32 R4, R79, 0x4, RZ ;  /* 0x000000044f047824 */ /* 0x000fe200078e00ff */
[----:B------:R-:W-:Y:S01]  /*2870*/  LEA R7, R6, UR6, 0x4 ;  /* 0x0000000606077c11 */ /* 0x000fe2000f8e20ff */
[----:B------:R-:W-:Y:S01]  /*2880*/  UIMAD UR4, UR7, UR4, URZ ;  /* 0x00000004070472a4 */ /* 0x000fe2000f8e023f */
[----:B------:R-:W-:-:S02]  /*2890*/  FSEL R23, R2, R86, !P2 ;  /* 0x0000005602177208 */ /* 0x000fc40005000000 */
[----:B------:R-:W-:Y:S01]  /*28a0*/  FSEL R28, R3, R84, !P3 ;  /* 0x00000054031c7208 */ /* 0x000fe20005800000 */
[----:B------:R-:W-:Y:S01]  /*28b0*/  IMAD R9, R6, -0x8, R7 ;  /* 0xfffffff806097824 */ /* 0x000fe200078e0207 */
[----:B------:R-:W-:Y:S01]  /*28c0*/  LOP3.LUT R4, R4, 0xc0, RZ, 0xc0, !PT ;  /* 0x000000c004047812 */ /* 0x000fe200078ec0ff */
[----:B------:R-:W-:Y:S01]  /*28d0*/  VIADD R2, R23, 0xc0cafb0d ;  /* 0xc0cafb0d17027836 */ /* 0x000fe20000000000 */
[----:B------:R-:W-:Y:S01]  /*28e0*/  LOP3.LUT R10, R79, 0x8, RZ, 0xc0, !PT ;  /* 0x000000084f0a7812 */ /* 0x000fe200078ec0ff */
[----:B------:R-:W-:Y:S01]  /*28f0*/  VIADD R6, R28, 0xc0cafb0d ;  /* 0xc0cafb0d1c067836 */ /* 0x000fe20000000000 */
[----:B------:R-:W-:Y:S01]  /*2900*/  FSEL R3, RZ, -23, P2 ;  /* 0xc1b80000ff037808 */ /* 0x000fe20001000000 */
[----:B------:R-:W-:Y:S01]  /*2910*/  IMAD.IADD R11, R4, 0x1, R9 ;  /* 0x00000001040b7824 */ /* 0x000fe200078e0209 */
[----:B------:R-:W-:Y:S01]  /*2920*/  LOP3.LUT R4, R2, 0xff800000, RZ, 0xc0, !PT ;  /* 0xff80000002047812 */ /* 0x000fe200078ec0ff */
[----:B------:R-:W-:Y:S01]  /*2930*/  IMAD R20, R10, 0x80, R7 ;  /* 0x000000800a147824 */ /* 0x000fe200078e0207 */
[----:B------:R-:W-:Y:S01]  /*2940*/  LOP3.LUT R9, R6, 0xff800000, RZ, 0xc0, !PT ;  /* 0xff80000006097812 */ /* 0x000fe200078ec0ff */
[----:B------:R-:W-:Y:S01]  /*2950*/  USHF.L.U32 UR8, UR4, 0x1, URZ ;  /* 0x0000000104087899 */ /* 0x000fe2000800063f */
[----:B------:R-:W-:-:S02]  /*2960*/  FSEL R7, RZ, -23, P3 ;  /* 0xc1b80000ff077808 */ /* 0x000fc40001800000 */
[-C--:B------:R-:W-:Y:S02]  /*2970*/  I2FP.F32.S32 R6, R4.reuse ;  /* 0x0000000400067245 */ /* 0x080fe40000201400 */
[----:B------:R-:W-:Y:S01]  /*2980*/  I2FP.F32.S32 R8, R9 ;  /* 0x0000000900087245 */ /* 0x000fe20000201400 */
[----:B------:R-:W-:Y:S01]  /*2990*/  IMAD.IADD R9, R28, 0x1, -R9 ;  /* 0x000000011c097824 */ /* 0x000fe200078e0a09 */
[----:B------:R-:W-:Y:S01]  /*29a0*/  IADD3 R4, R23, -R4, RZ ;  /* 0x8000000417047210 */ /* 0x000fe20007ffe0ff */
[----:B------:R-:W-:Y:S01]  /*29b0*/  FFMA.FTZ R3, R6, 1.1920928955078125e-07, R3 ;  /* 0x3400000006037823 */ /* 0x000fe20000010003 */
[C---:B------:R-:W-:Y:S01]  /*29c0*/  FSETP.GEU.AND P5, PT, |R86|.reuse, 1.175494350822287508e-38, PT ;  /* 0x008000005600780b */ /* 0x040fe20003fae200 */
[----:B------:R-:W-:Y:S01]  /*29d0*/  IMAD.MOV.U32 R6, RZ, RZ, 0x3dc6b27f ;  /* 0x3dc6b27fff067424 */ /* 0x000fe200078e00ff */
[----:B------:R-:W-:Y:S01]  /*29e0*/  FSEL R56, R5, R56, P1 ;  /* 0x0000003805387208 */ /* 0x000fe20000800000 */
[----:B------:R-:W-:Y:S01]  /*29f0*/  @P1 FMUL R86, R86, 0.25 ;  /* 0x3e80000056561820 */ /* 0x000fe20000400000 */
[C---:B------:R-:W-:Y:S01]  /*2a00*/  FSETP.GEU.AND P4, PT, |R84|.reuse, 1.175494350822287508e-38, PT ;  /* 0x008000005400780b */ /* 0x040fe20003f8e200 */
[----:B------:R-:W-:Y:S01]  /*2a10*/  @P0 FMUL R84, R84, 0.25 ;  /* 0x3e80000054540820 */ /* 0x000fe20000400000 */
[----:B------:R-:W-:-:S02]  /*2a20*/  LOP3.LUT R5, R79, 0x70, RZ, 0xc0, !PT ;  /* 0x000000704f057812 */ /* 0x000fc400078ec0ff */
[----:B------:R-:W-:Y:S01]  /*2a30*/  LEA.HI R2, R10, R11, RZ, 0x1f ;  /* 0x0000000b0a027211 */ /* 0x000fe200078ff8ff */
[----:B------:R-:W-:Y:S01]  /*2a40*/  FFMA.FTZ R10, R8, 1.1920928955078125e-07, R7 ;  /* 0x34000000080a7823 */ /* 0x000fe20000010007 */
[----:B------:R-:W-:Y:S01]  /*2a50*/  FADD R8, R4, -1 ;  /* 0xbf80000004087421 */ /* 0x000fe20000000000 */
[----:B------:R-:W-:Y:S02]  /*2a60*/  IMAD R20, R5, 0x8, R20 ;  /* 0x0000000805147824 */ /* 0x000fe400078e0214 */
[----:B------:R-:W-:Y:S01]  /*2a70*/  FADD R11, R9, -1 ;  /* 0xbf800000090b7421 */ /* 0x000fe20000000000 */
[----:B------:R-:W-:Y:S01]  /*2a80*/  @!P5 FMUL R86, R86, 16777216 ;  /* 0x4b8000005656d820 */ /* 0x000fe20000400000 */
[-C--:B------:R-:W-:Y:S01]  /*2a90*/  FFMA.FTZ R5, R8, R6.reuse, -0.16845393180847167969 ;  /* 0xbe2c7f3008057423 */ /* 0x080fe20000010006 */
[----:B------:R-:W-:Y:S01]  /*2aa0*/  @!P5 FMUL R14, R14, 16777216 ;  /* 0x4b8000000e0ed820 */ /* 0x000fe20000400000 */
[C---:B------:R-:W-:Y:S01]  /*2ab0*/  FFMA.FTZ R4, R11.reuse, R6, -0.16845393180847167969 ;  /* 0xbe2c7f300b047423 */ /* 0x040fe20000010006 */
[----:B------:R-:W-:Y:S01]  /*2ac0*/  @!P4 FMUL R84, R84, 16777216 ;  /* 0x4b8000005454c820 */ /* 0x000fe20000400000 */
[----:B------:R-:W-:Y:S01]  /*2ad0*/  FFMA.FTZ R5, R8, R5, 0.1716887056827545166 ;  /* 0x3e2fcf2a08057423 */ /* 0x000fe20000010005 */
[----:B------:R-:W1:Y:S01]  /*2ae0*/  MUFU.RCP R13, R86 ;  /* 0x00000056000d7308 */ /* 0x000e620000001000 */
[C---:B------:R-:W-:Y:S01]  /*2af0*/  FFMA.FTZ R4, R11.reuse, R4, 0.1716887056827545166 ;  /* 0x3e2fcf2a0b047423 */ /* 0x040fe20000010004 */
[----:B------:R-:W-:Y:S01]  /*2b00*/  @!P5 FMUL R60, R60, 16777216 ;  /* 0x4b8000003c3cd820 */ /* 0x000fe20000400000 */
[----:B------:R-:W-:Y:S01]  /*2b10*/  FFMA.FTZ R5, R8, R5, -0.17900948226451873779 ;  /* 0xbe374e4308057423 */ /* 0x000fe20000010005 */
[----:B------:R-:W-:Y:S01]  /*2b20*/  @!P5 FMUL R18, R18, 16777216 ;  /* 0x4b8000001212d820 */ /* 0x000fe20000400000 */
[C---:B------:R-:W-:Y:S01]  /*2b30*/  FFMA.FTZ R4, R11.reuse, R4, -0.17900948226451873779 ;  /* 0xbe374e430b047423 */ /* 0x040fe20000010004 */
[----:B------:R-:W-:Y:S01]  /*2b40*/  @!P5 FMUL R56, R56, 16777216 ;  /* 0x4b8000003838d820 */ /* 0x000fe20000400000 */
[----:B------:R-:W-:Y:S01]  /*2b50*/  FFMA.FTZ R5, R8, R5, 0.20512372255325317383 ;  /* 0x3e520bf408057423 */ /* 0x000fe20000010005 */
[----:B------:R-:W2:Y:S01]  /*2b60*/  MUFU.RCP R7, R84 ;  /* 0x0000005400077308 */ /* 0x000ea20000001000 */
[C---:B------:R-:W-:Y:S01]  /*2b70*/  FFMA.FTZ R4, R11.reuse, R4, 0.20512372255325317383 ;  /* 0x3e520bf40b047423 */ /* 0x040fe20000010004 */
[----:B------:R-:W-:Y:S01]  /*2b80*/  @!P4 FMUL R12, R12, 16777216 ;  /* 0x4b8000000c0cc820 */ /* 0x000fe20000400000 */
[----:B------:R-:W-:Y:S01]  /*2b90*/  FFMA.FTZ R5, R8, R5, -0.24046532809734344482 ;  /* 0xbe763c8b08057423 */ /* 0x000fe20000010005 */
[----:B------:R-:W-:Y:S01]  /*2ba0*/  @!P4 FMUL R62, R62, 16777216 ;  /* 0x4b8000003e3ec820 */ /* 0x000fe20000400000 */
[----:B------:R-:W-:Y:S01]  /*2bb0*/  @!P4 FMUL R16, R16, 16777216 ;  /* 0x4b8000001010c820 */ /* 0x000fe20000400000 */
[----:B------:R-:W-:Y:S01]  /*2bc0*/  @!P4 FMUL R58, R58, 16777216 ;  /* 0x4b8000003a3ac820 */ /* 0x000fe20000400000 */
[C---:B------:R-:W-:Y:S01]  /*2bd0*/  FFMA.FTZ R5, R8.reuse, R5, 0.28857114911079406738 ;  /* 0x3e93bf9908057423 */ /* 0x040fe20000010005 */
[----:B------:R-:W-:Y:S01]  /*2be0*/  FFMA.FTZ R4, R11, R4, -0.24046532809734344482 ;  /* 0xbe763c8b0b047423 */ /* 0x000fe20000010004 */
[C---:B-1----:R-:W-:Y:S01]  /*2bf0*/  FMUL R14, R13.reuse, R14 ;  /* 0x0000000e0d0e7220 */ /* 0x042fe20000400000 */
[C---:B------:R-:W-:Y:S01]  /*2c00*/  FMUL R60, R13.reuse, R60 ;  /* 0x0000003c0d3c7220 */ /* 0x040fe20000400000 */
[C---:B------:R-:W-:Y:S01]  /*2c10*/  FFMA.FTZ R5, R8.reuse, R5, -0.36067417263984680176 ;  /* 0xbeb8aa4908057423 */ /* 0x040fe20000010005 */
[C---:B------:R-:W-:Y:S01]  /*2c20*/  FMUL R15, R13.reuse, R18 ;  /* 0x000000120d0f7220 */ /* 0x040fe20000400000 */
[----:B------:R-:W-:Y:S01]  /*2c30*/  FMUL R17, R13, R56 ;  /* 0x000000380d117220 */ /* 0x000fe20000400000 */
[----:B------:R-:W-:Y:S01]  /*2c40*/  FFMA.FTZ R6, R11, R4, 0.28857114911079406738 ;  /* 0x3e93bf990b067423 */ /* 0x000fe20000010004 */
[----:B------:R-:W1:Y:S01]  /*2c50*/  LDC R18, c[0x0][0x278] ;  /* 0x00009e00ff127b82 */ /* 0x000e620000000800 */
[----:B------:R-:W-:Y:S01]  /*2c60*/  ISETP.GE.U32.AND P1, PT, R23, 0x7f800000, PT ;  /* 0x7f8000001700780c */ /* 0x000fe20003f26070 */
[C---:B--2---:R-:W-:Y:S01]  /*2c70*/  FMUL R13, R7.reuse, R12 ;  /* 0x0000000c070d7220 */ /* 0x044fe20000400000 */
[C---:B------:R-:W-:Y:S01]  /*2c80*/  FMUL R62, R7.reuse, R62 ;  /* 0x0000003e073e7220 */ /* 0x040fe20000400000 */
[C---:B------:R-:W-:Y:S01]  /*2c90*/  FMUL R16, R7.reuse, R16 ;  /* 0x0000001007107220 */ /* 0x040fe20000400000 */
[----:B------:R-:W-:Y:S01]  /*2ca0*/  FMUL R9, R7, R58 ;  /* 0x0000003a07097220 */ /* 0x000fe20000400000 */
[----:B------:R-:W-:Y:S01]  /*2cb0*/  FFMA.FTZ R7, R8, R5, 0.48089820146560668945 ;  /* 0x3ef6384a08077423 */ /* 0x000fe20000010005 */
[----:B------:R-:W-:Y:S01]  /*2cc0*/  FFMA.FTZ R12, R11, R6, -0.36067417263984680176 ;  /* 0xbeb8aa490b0c7423 */ /* 0x000fe20000010006 */
[----:B------:R-:W-:-:S02]  /*2cd0*/  F2FP.BF16.F32.PACK_AB R4, R60, R17 ;  /* 0x000000113c04723e */ /* 0x000fc400000010ff */
[----:B------:R-:W-:Y:S01]  /*2ce0*/  FFMA.FTZ R7, R8, R7, -0.72134751081466674805 ;  /* 0xbf38aa3b08077423 */ /* 0x000fe20000010007 */
[----:B------:R-:W-:Y:S01]  /*2cf0*/  F2FP.BF16.F32.PACK_AB R6, R62, R9 ;  /* 0x000000093e06723e */ /* 0x000fe200000010ff */
[----:B------:R-:W-:Y:S01]  /*2d00*/  FFMA.FTZ R12, R11, R12, 0.48089820146560668945 ;  /* 0x3ef6384a0b0c7423 */ /* 0x000fe2000001000c */
[----:B------:R-:W-:Y:S01]  /*2d10*/  F2FP.BF16.F32.PACK_AB R5, R14, R15 ;  /* 0x0000000f0e05723e */ /* 0x000fe200000010ff */
[C---:B------:R-:W-:Y:S01]  /*2d20*/  FMUL R9, R8.reuse, R7 ;  /* 0x0000000708097220 */ /* 0x040fe20000400000 */
[----:B------:R-:W-:Y:S01]  /*2d30*/  F2FP.BF16.F32.PACK_AB R7, R13, R16 ;  /* 0x000000100d07723e */ /* 0x000fe200000010ff */
[----:B------:R-:W-:Y:S01]  /*2d40*/  FFMA.FTZ R12, R11, R12, -0.72134751081466674805 ;  /* 0xbf38aa3b0b0c7423 */ /* 0x000fe2000001000c */
[----:B------:R-:W-:Y:S01]  /*2d50*/  SHF.R.U32.HI R14, RZ, 0x6, R79 ;  /* 0x00000006ff0e7819 */ /* 0x000fe2000001164f */
[----:B------:R-:W-:Y:S01]  /*2d60*/  FMUL R9, R8, R9 ;  /* 0x0000000908097220 */ /* 0x000fe20000400000 */
[----:B------:R-:W-:Y:S01]  /*2d70*/  ISETP.GE.U32.AND P2, PT, R28, 0x7f800000, PT ;  /* 0x7f8000001c00780c */ /* 0x000fe20003f46070 */
[----:B------:R-:W-:Y:S01]  /*2d80*/  STSM.16.M88.4 [R20], R4 ;  /* 0x0000000414007844 */ /* 0x000fe20000000200 */
[----:B------:R-:W-:Y:S01]  /*2d90*/  SGXT.U32 R13, R14, 0x1 ;  /* 0x000000010e0d781a */ /* 0x000fe20000000000 */
[----:B------:R-:W-:Y:S01]  /*2da0*/  FFMA.FTZ R8, R8, 1.4426950216293334961, R9 ;  /* 0x3fb8aa3b08087823 */ /* 0x000fe20000010009 */
[----:B------:R-:W-:-:S02]  /*2db0*/  IMAD.SHL.U32 R9, R79, 0x10, RZ ;  /* 0x000000104f097824 */ /* 0x000fc400078e00ff */
[----:B------:R-:W-:Y:S01]  /*2dc0*/  FMUL R12, R11, R12 ;  /* 0x0000000c0b0c7220 */ /* 0x000fe20000400000 */
[----:B------:R-:W-:Y:S01]  /*2dd0*/  BAR.SYNC.DEFER_BLOCKING 0x0 ;  /* 0x0000000000007b1d */ /* 0x000fe20000010000 */
[----:B-1----:R-:W-:Y:S02]  /*2de0*/  IMAD R13, R13, R18, RZ ;  /* 0x000000120d0d7224 */ /* 0x002fe400078e02ff */
[----:B------:R-:W-:Y:S01]  /*2df0*/  FADD R3, R3, R8 ;  /* 0x0000000803037221 */ /* 0x000fe20000000000 */
[----:B------:R-:W-:Y:S01]  /*2e00*/  LOP3.LUT R9, R9, 0x7f0, RZ, 0xc0, !PT ;  /* 0x000007f009097812 */ /* 0x000fe200078ec0ff */
[----:B------:R-:W-:Y:S01]  /*2e10*/  FMUL R12, R11, R12 ;  /* 0x0000000c0b0c7220 */ /* 0x000fe20000400000 */
[----:B------:R-:W-:Y:S01]  /*2e20*/  IMAD R15, R18, 0x2, R13 ;  /* 0x00000002120f7824 */ /* 0x000fe200078e020d */
[----:B------:R-:W-:Y:S01]  /*2e30*/  FSETP.NEU.AND P0, PT, R23, RZ, PT ;  /* 0x000000ff1700720b */ /* 0x000fe20003f0d000 */
[----:B------:R-:W-:Y:S02]  /*2e40*/  IMAD R8, R0, UR5, RZ ;  /* 0x0000000500087c24 */ /* 0x000fe4000f8e02ff */
[----:B------:R-:W-:Y:S01]  /*2e50*/  FFMA.FTZ R11, R11, 1.4426950216293334961, R12 ;  /* 0x3fb8aa3b0b0b7823 */ /* 0x000fe2000001000c */
[----:B------:R-:W-:Y:S01]  /*2e60*/  IMAD R17, R18, 0x2, R15 ;  /* 0x0000000212117824 */ /* 0x000fe200078e020f */
[----:B------:R-:W-:-:S02]  /*2e70*/  UIMAD.WIDE UR4, UR4, 0x2, URZ ;  /* 0x00000002040478a5 */ /* 0x000fc4000f8e023f */
[----:B------:R-:W-:Y:S01]  /*2e80*/  FADD R24, R10, R11 ;  /* 0x0000000b0a187221 */ /* 0x000fe20000000000 */
[C---:B------:R-:W-:Y:S02]  /*2e90*/  IMAD R19, R18.reuse, 0x2, R17 ;  /* 0x0000000212137824 */ /* 0x040fe400078e0211 */
[----:B------:R-:W-:Y:S02]  /*2ea0*/  @P1 IMAD.MOV.U32 R10, RZ, RZ, 0x7f800000 ;  /* 0x7f800000ff0a1424 */ /* 0x000fe400078e00ff */
[C---:B------:R-:W-:Y:S01]  /*2eb0*/  IMAD R21, R18.reuse, 0x2, R19 ;  /* 0x0000000212157824 */ /* 0x040fe200078e0213 */
[----:B------:R-:W-:Y:S01]  /*2ec0*/  ULDC UR4, c[0x0][0x27c] ;  /* 0x00009f0000047ab9 */ /* 0x000fe20000000800 */
[----:B------:R-:W-:Y:S02]  /*2ed0*/  @P2 IMAD.MOV.U32 R11, RZ, RZ, 0x7f800000 ;  /* 0x7f800000ff0b2424 */ /* 0x000fe400078e00ff */
[----:B------:R-:W-:Y:S01]  /*2ee0*/  @P1 FFMA.FTZ R3, R23, R10, +INF ;  /* 0x7f80000017031423 */ /* 0x000fe2000001000a */
[----:B------:R-:W-:Y:S01]  /*2ef0*/  IMAD R23, R18, 0x2, R21 ;  /* 0x0000000212177824 */ /* 0x000fe200078e0215 */
[C---:B------:R-:W-:Y:S01]  /*2f00*/  FSETP.NEU.AND P1, PT, R28.reuse, RZ, PT ;  /* 0x000000ff1c00720b */ /* 0x040fe20003f2d000 */
[----:B------:R-:W-:Y:S01]  /*2f10*/  @P2 FFMA.FTZ R24, R28, R11, +INF ;  /* 0x7f8000001c182423 */ /* 0x000fe2000001000b */
[----:B------:R1:W2:Y:S01]  /*2f20*/  LDS.128 R4, [R9+UR6] ;  /* 0x0000000609047984 */ /* 0x0002a20008000c00 */
[----:B------:R-:W-:Y:S01]  /*2f30*/  IMAD R25, R18, 0x2, R23 ;  /* 0x0000000212197824 */ /* 0x000fe200078e0217 */
[----:B------:R-:W-:-:S02]  /*2f40*/  UIMAD UR4, UR7, UR4, URZ ;  /* 0x00000004070472a4 */ /* 0x000fc4000f8e023f */
[----:B------:R-:W-:Y:S02]  /*2f50*/  FSEL R24, R24, -INF , P1 ;  /* 0xff80000018187808 */ /* 0x000fe40000800000 */
[----:B------:R-:W-:Y:S01]  /*2f60*/  USHF.L.U32 UR7, UR4, 0x2, URZ ;  /* 0x0000000204077899 */ /* 0x000fe2000800063f */
[----:B-1----:R-:W-:Y:S02]  /*2f70*/  IMAD.SHL.U32 R9, R8, 0x2, RZ ;  /* 0x0000000208097824 */ /* 0x002fe400078e00ff */
[----:B------:R-:W-:Y:S01]  /*2f80*/  FFMA R41, R24, 0.69314718246459960938, R41 ;  /* 0x3f31721818297823 */ /* 0x000fe20000000029 */
[----:B------:R-:W-:Y:S02]  /*2f90*/  IMAD.HI R8, R8, 0x2, RZ ;  /* 0x0000000208087827 */ /* 0x000fe400078e02ff */
[----:B0-----:R-:W-:Y:S02]  /*2fa0*/  IADD3 R22, P3, P4, R9, UR8, R26 ;  /* 0x0000000809167c10 */ /* 0x001fe4000fc7e01a */
[----:B------:R-:W-:-:S02]  /*2fb0*/  IMAD R26, R18, 0x2, R25 ;  /* 0x00000002121a7824 */ /* 0x000fc400078e0219 */
[----:B------:R-:W-:Y:S01]  /*2fc0*/  IADD3.X R28, R8, UR5, R27, P3, P4 ;  /* 0x00000005081c7c10 */ /* 0x000fe20009fe841b */
[----:B------:R-:W-:Y:S01]  /*2fd0*/  UIMAD.WIDE UR4, UR4, 0x4, URZ ;  /* 0x00000004040478a5 */ /* 0x000fe2000f8e023f */
[-C--:B------:R-:W-:Y:S02]  /*2fe0*/  LEA R8, P3, R13, R22.reuse, 0x1 ;  /* 0x000000160d087211 */ /* 0x080fe400078608ff */
[-C--:B------:R-:W-:Y:S02]  /*2ff0*/  LEA R10, P6, R15, R22.reuse, 0x1 ;  /* 0x000000160f0a7211 */ /* 0x080fe400078c08ff */
[----:B------:R-:W-:Y:S02]  /*3000*/  LEA R12, P5, R17, R22, 0x1 ;  /* 0x00000016110c7211 */ /* 0x000fe400078a08ff */
[----:B------:R-:W-:Y:S02]  /*3010*/  LEA.HI.X.SX32 R9, R13, R28, 0x1, P3 ;  /* 0x0000001c0d097211 */ /* 0x000fe400018f0eff */
[----:B------:R-:W-:-:S02]  /*3020*/  LEA R14, P2, R19, R22, 0x1 ;  /* 0x00000016130e7211 */ /* 0x000fc400078408ff */
[----:B------:R-:W-:Y:S02]  /*3030*/  LEA.HI.X.SX32 R11, R15, R28, 0x1, P6 ;  /* 0x0000001c0f0b7211 */ /* 0x000fe400030f0eff */
[----:B------:R-:W-:Y:S02]  /*3040*/  LEA R16, P4, R21, R22, 0x1 ;  /* 0x0000001615107211 */ /* 0x000fe400078808ff */
[----:B------:R-:W-:Y:S02]  /*3050*/  LEA.HI.X.SX32 R13, R17, R28, 0x1, P5 ;  /* 0x0000001c110d7211 */ /* 0x000fe400028f0eff */
[-C--:B------:R-:W-:Y:S02]  /*3060*/  LEA R18, P3, R23, R22.reuse, 0x1 ;  /* 0x0000001617127211 */ /* 0x080fe400078608ff */
[-C--:B------:R-:W-:Y:S02]  /*3070*/  LEA R20, P6, R25, R22.reuse, 0x1 ;  /* 0x0000001619147211 */ /* 0x080fe400078c08ff */
[----:B------:R-:W-:Y:S01]  /*3080*/  LEA R22, P5, R26, R22, 0x1 ;  /* 0x000000161a167211 */ /* 0x000fe200078a08ff */
[----:B--2---:R0:W-:Y:S01]  /*3090*/  STG.E.U16 desc[UR14][R8.64], R4 ;  /* 0x0000000408007986 */ /* 0x0041e2000c10150e */
[----:B------:R-:W-:-:S02]  /*30a0*/  LEA.HI.X.SX32 R15, R19, R28, 0x1, P2 ;  /* 0x0000001c130f7211 */ /* 0x000fc400010f0eff */
[-C--:B------:R-:W-:Y:S01]  /*30b0*/  LEA.HI.X.SX32 R17, R21, R28.reuse, 0x1, P4 ;  /* 0x0000001c15117211 */ /* 0x080fe200020f0eff */
[----:B------:R1:W-:Y:S01]  /*30c0*/  STG.E.U16 desc[UR14][R10.64], R5 ;  /* 0x000000050a007986 */ /* 0x0003e2000c10150e */
[-C--:B------:R-:W-:Y:S02]  /*30d0*/  LEA.HI.X.SX32 R19, R23, R28.reuse, 0x1, P3 ;  /* 0x0000001c17137211 */ /* 0x080fe400018f0eff */
[-C--:B------:R-:W-:Y:S01]  /*30e0*/  LEA.HI.X.SX32 R21, R25, R28.reuse, 0x1, P6 ;  /* 0x0000001c19157211 */ /* 0x080fe200030f0eff */
[----:B------:R2:W-:Y:S01]  /*30f0*/  STG.E.U16 desc[UR14][R12.64], R6 ;  /* 0x000000060c007986 */ /* 0x0005e2000c10150e */
[----:B------:R-:W-:Y:S02]  /*3100*/  LEA.HI.X.SX32 R23, R26, R28, 0x1, P5 ;  /* 0x0000001c1a177211 */ /* 0x000fe400028f0eff */
[----:B------:R-:W-:Y:S01]  /*3110*/  PRMT R25, R7, 0x7632, R25 ;  /* 0x0000763207197816 */ /* 0x000fe20000000019 */
[----:B------:R3:W-:Y:S01]  /*3120*/  STG.E.U16 desc[UR14][R14.64], R7 ;  /* 0x000000070e007986 */ /* 0x0007e2000c10150e */
[----:B0-----:R-:W-:Y:S01]  /*3130*/  PRMT R9, R4, 0x7632, R9 ;  /* 0x0000763204097816 */ /* 0x001fe20000000009 */
[----:B------:R-:W0:Y:S01]  /*3140*/  LDC.64 R26, c[0x0][0x230] ;  /* 0x00008c00ff1a7b82 */ /* 0x000e220000000a00 */
[----:B------:R-:W-:Y:S01]  /*3150*/  FSEL R4, R3, -INF , P0 ;  /* 0xff80000003047808 */ /* 0x000fe20000000000 */
[----:B------:R-:W-:Y:S01]  /*3160*/  IMAD.SHL.U32 R3, R79, 0x2, RZ ;  /* 0x000000024f037824 */ /* 0x000fe200078e00ff */
[----:B-1----:R-:W-:Y:S01]  /*3170*/  PRMT R11, R5, 0x7632, R11 ;  /* 0x00007632050b7816 */ /* 0x002fe2000000000b */
[----:B------:R3:W-:Y:S01]  /*3180*/  STG.E.U16 desc[UR14][R16.64], R9 ;  /* 0x0000000910007986 */ /* 0x0007e2000c10150e */
[----:B------:R-:W-:Y:S01]  /*3190*/  LOP3.LUT P2, RZ, R79, 0x40, RZ, 0xc0, !PT ;  /* 0x000000404fff7812 */ /* 0x000fe2000784c0ff */
[----:B------:R-:W-:Y:S01]  /*31a0*/  FFMA R40, R4, 0.69314718246459960938, R55 ;  /* 0x3f31721804287823 */ /* 0x000fe20000000037 */
[----:B--2---:R-:W-:Y:S01]  /*31b0*/  PRMT R13, R6, 0x7632, R13 ;  /* 0x00007632060d7816 */ /* 0x004fe2000000000d */
[----:B------:R3:W-:Y:S01]  /*31c0*/  STG.E.U16 desc[UR14][R18.64], R11 ;  /* 0x0000000b12007986 */ /* 0x0007e2000c10150e */
[----:B------:R-:W-:Y:S01]  /*31d0*/  LOP3.LUT R3, R3, 0xf8, RZ, 0xc0, !PT ;  /* 0x000000f803037812 */ /* 0x000fe200078ec0ff */
[----:B------:R-:W-:-:S02]  /*31e0*/  IMAD.SHL.U32 R5, R0, 0x4, RZ ;  /* 0x0000000400057824 */ /* 0x000fc400078e00ff */
[----:B------:R3:W-:Y:S01]  /*31f0*/  STG.E.U16 desc[UR14][R20.64], R13 ;  /* 0x0000000d14007986 */ /* 0x0007e2000c10150e */
[----:B------:R-:W-:-:S03]  /*3200*/  IMAD.HI R0, R0, 0x4, RZ ;  /* 0x0000000400007827 */ /* 0x000fc600078e02ff */
[----:B------:R3:W-:Y:S01]  /*3210*/  STG.E.U16 desc[UR14][R22.64], R25 ;  /* 0x0000001916007986 */ /* 0x0007e2000c10150e */
[----:B------:R-:W-:Y:S01]  /*3220*/  BAR.SYNC.DEFER_BLOCKING 0x0 ;  /* 0x0000000000007b1d */ /* 0x000fe20000010000 */
[----:B0-----:R-:W-:-:S04]  /*3230*/  IADD3 R4, P0, P1, R5, UR7, R26 ;  /* 0x0000000705047c10 */ /* 0x001fc8000f91e01a */
[----:B------:R-:W-:Y:S01]  /*3240*/  IADD3.X R5, R0, UR5, R27, P0, P1 ;  /* 0x0000000500057c10 */ /* 0x000fe200087e241b */
[----:B------:R3:W-:Y:S02]  /*3250*/  STS.64 [R3+UR6], R40 ;  /* 0x0000002803007988 */ /* 0x0007e40008000a06 */
[----:B------:R-:W-:Y:S06]  /*3260*/  BAR.SYNC.DEFER_BLOCKING 0x0 ;  /* 0x0000000000007b1d */ /* 0x000fec0000010000 */
[----:B------:R-:W-:Y:S05]  /*3270*/  @P2 EXIT ;  /* 0x000000000000294d */ /* 0x000fea0003800000 */
[----:B---3--:R-:W0:Y:S04]  /*3280*/  LDS R3, [R2] ;  /* 0x0000000002037984 */ /* 0x008e280000000800 */
[----:B0-----:R-:W-:Y:S01]  /*3290*/  STG.E desc[UR14][R4.64], R3 ;  /* 0x0000000304007986 */ /* 0x001fe2000c10190e */
[----:B------:R-:W-:Y:S05]  /*32a0*/  EXIT ;  /* 0x000000000000794d */ /* 0x000fea0003800000 */
.L_x_2:
[----:B------:R-:W-:-:S00]  /*32b0*/  BRA `(.L_x_2) ;  /* 0xfffffffc00fc7947 */ /* 0x000fc0000383ffff */
[----:B------:R-:W-:-:S00]  /*32c0*/  NOP ;  /* 0x0000000000007918 */ /* 0x000fc00000000000 */
        /* <DEDUP_REMOVED lines=11> */
.L_x_3:


//--------------------- .nv.global.init           --------------------------
	.section	.nv.global.init,"aw",@progbits
.nv.global.init:
	.type		_$_str,@object
	.size		_$_str,(.L_0 - _$_str)
_$_str:
        /*0000*/ 	.byte	0x5f, 0x5f, 0x43, 0x55, 0x44, 0x41, 0x5f, 0x46, 0x54, 0x5a, 0x00
.L_0:


//--------------------- .nv.shared.attn_fwd       --------------------------
	.section	.nv.shared.attn_fwd,"aw",@nobits
	.sectionflags	@""
	.align	16
	.zero		1024


//--------------------- .nv.shared.reserved.0     --------------------------
	.section	.nv.shared.reserved.0,"aw",@nobits
	.weak		__nv_reservedSMEM_offset_0_alias
	.size		__nv_reservedSMEM_offset_0_alias, 0, 0
	.other		__nv_reservedSMEM_offset_0_alias,@"STO_CUDA_RESERVED_SHARED STV_DEFAULT"
__nv_reservedSMEM_offset_0_alias:
	.zero		0


//--------------------- .nv.constant0.attn_fwd    --------------------------
	.section	.nv.constant0.attn_fwd,"a",@progbits
	.sectionflags	@""
	.align	4
.nv.constant0.attn_fwd:
	.zero		664


//--------------------- SYMBOLS --------------------------

	.type		.nv.reservedSmem.offset0,@object
	.size		.nv.reservedSmem.offset0,0x4
